	.target	sm_90a

	.elftype	@"ET_EXEC"


//--------------------- .note.nv.tkinfo           --------------------------
	.section	.note.nv.tkinfo,"",@"SHT_NOTE"
	.sectionflags	@"SHF_NOTE_NV_TKINFO"
	.tkinfo
        /*0018*/ 	.word	0x00000002
        /*0030*/ 	.string	""
        /*0030*/ 	.string	"ptxas"
        /*0030*/ 	.string	"Cuda compilation tools, release 13.0, V13.0.88"
        /*0030*/ 	.string	"Build cuda_13.0.r13.0/compiler.36424714_0"
        /*0030*/ 	.string	"-arch sm_90a -m 64 "



//--------------------- .note.nv.cuinfo           --------------------------
	.section	.note.nv.cuinfo,"",@"SHT_NOTE"
	.sectionflags	@"SHF_NOTE_NV_CUINFO"
        /*0018*/ 	.short	0x0002
        /*001a*/ 	.short	0x005a
        /*001c*/ 	.short	0x0082
	.zero		2


//--------------------- .nv.info                  --------------------------
	.section	.nv.info,"",@"SHT_CUDA_INFO"
	.align	4


	//----- nvinfo : EIATTR_REGCOUNT
	.align		4
        /*0000*/ 	.byte	0x04, 0x2f
        /*0002*/ 	.short	(.L_12 - .L_11)
	.align		4
.L_11:
        /*0004*/ 	.word	index@(_ZN7cutlass13device_kernelIN5flash19enable_sm80_to_sm89INS1_16FlashAttnFwdSm80INS1_25CollectiveMainloopFwdSm80ILi4ELi1ELb0EN4cute5tupleIJNS5_1CILi128EEENS7_ILi112EEENS7_ILi64EEEEEELi64ENS_6half_tEfNS_4arch4Sm80ELb1ELb0ELb1ELb1ELb0ELb1ELb1ELb0EEENS1_21CollectiveEpilogueFwdINS6_IJS8_SA_S9_EEENS6_IJNS7_ILi1EEESI_SI_EEESC_SE_Li128ELb1ELb1ELb0ELb0EEENS1_19SingleTileSchedulerILb1ELb0ELb1ELi128EEEEEEEEEvNT_6ParamsE)
        /*0008*/ 	.word	0x00000004


	//----- nvinfo : EIATTR_FRAME_SIZE
	.align		4
.L_12:
        /*000c*/ 	.byte	0x04, 0x11
        /*000e*/ 	.short	(.L_14 - .L_13)
	.align		4
.L_13:
        /*0010*/ 	.word	index@(_ZN7cutlass13device_kernelIN5flash19enable_sm80_to_sm89INS1_16FlashAttnFwdSm80INS1_25CollectiveMainloopFwdSm80ILi4ELi1ELb0EN4cute5tupleIJNS5_1CILi128EEENS7_ILi112EEENS7_ILi64EEEEEELi64ENS_6half_tEfNS_4arch4Sm80ELb1ELb0ELb1ELb1ELb0ELb1ELb1ELb0EEENS1_21CollectiveEpilogueFwdINS6_IJS8_SA_S9_EEENS6_IJNS7_ILi1EEESI_SI_EEESC_SE_Li128ELb1ELb1ELb0ELb0EEENS1_19SingleTileSchedulerILb1ELb0ELb1ELi128EEEEEEEEEvNT_6ParamsE)
        /*0014*/ 	.word	0x00000000


	//----- nvinfo : EIATTR_REGCOUNT
	.align		4
.L_14:
        /*0018*/ 	.byte	0x04, 0x2f
        /*001a*/ 	.short	(.L_16 - .L_15)
	.align		4
.L_15:
        /*001c*/ 	.word	index@(_ZN7cutlass13device_kernelIN5flash19enable_sm80_to_sm89INS1_16FlashAttnFwdSm80INS1_25CollectiveMainloopFwdSm80ILi4ELi1ELb0EN4cute5tupleIJNS5_1CILi128EEENS7_ILi112EEENS7_ILi64EEEEEELi64ENS_6half_tEfNS_4arch4Sm80ELb1ELb0ELb1ELb1ELb0ELb0ELb1ELb0EEENS1_21CollectiveEpilogueFwdINS6_IJS8_SA_S9_EEENS6_IJNS7_ILi1EEESI_SI_EEESC_SE_Li128ELb1ELb1ELb0ELb0EEENS1_19SingleTileSchedulerILb1ELb0ELb1ELi128EEEEEEEEEvNT_6ParamsE)
        /*0020*/ 	.word	0x00000004


	//----- nvinfo : EIATTR_FRAME_SIZE
	.align		4
.L_16:
        /*0024*/ 	.byte	0x04, 0x11
        /*0026*/ 	.short	(.L_18 - .L_17)
	.align		4
.L_17:
        /*0028*/ 	.word	index@(_ZN7cutlass13device_kernelIN5flash19enable_sm80_to_sm89INS1_16FlashAttnFwdSm80INS1_25CollectiveMainloopFwdSm80ILi4ELi1ELb0EN4cute5tupleIJNS5_1CILi128EEENS7_ILi112EEENS7_ILi64EEEEEELi64ENS_6half_tEfNS_4arch4Sm80ELb1ELb0ELb1ELb1ELb0ELb0ELb1ELb0EEENS1_21CollectiveEpilogueFwdINS6_IJS8_SA_S9_EEENS6_IJNS7_ILi1EEESI_SI_EEESC_SE_Li128ELb1ELb1ELb0ELb0EEENS1_19SingleTileSchedulerILb1ELb0ELb1ELi128EEEEEEEEEvNT_6ParamsE)
        /*002c*/ 	.word	0x00000000


	//----- nvinfo : EIATTR_REGCOUNT
	.align		4
.L_18:
        /*0030*/ 	.byte	0x04, 0x2f
        /*0032*/ 	.short	(.L_20 - .L_19)
	.align		4
.L_19:
        /*0034*/ 	.word	index@(_ZN7cutlass13device_kernelIN5flash19enable_sm80_to_sm89INS1_16FlashAttnFwdSm80INS1_25CollectiveMainloopFwdSm80ILi4ELi1ELb0EN4cute5tupleIJNS5_1CILi128EEENS7_ILi112EEENS7_ILi64EEEEEELi64ENS_6half_tEfNS_4arch4Sm80ELb1ELb0ELb1ELb0ELb0ELb0ELb1ELb0EEENS1_21CollectiveEpilogueFwdINS6_IJS8_SA_S9_EEENS6_IJNS7_ILi1EEESI_SI_EEESC_SE_Li128ELb0ELb1ELb0ELb0EEENS1_30DynamicPersistentTileSchedulerILi128ELi128ELb0ELb1ELb0EEEEEEEEEvNT_6ParamsE)
        /*0038*/ 	.word	0x00000004


	//----- nvinfo : EIATTR_FRAME_SIZE
	.align		4
.L_20:
        /*003c*/ 	.byte	0x04, 0x11
        /*003e*/ 	.short	(.L_22 - .L_21)
	.align		4
.L_21:
        /*0040*/ 	.word	index@(_ZN7cutlass13device_kernelIN5flash19enable_sm80_to_sm89INS1_16FlashAttnFwdSm80INS1_25CollectiveMainloopFwdSm80ILi4ELi1ELb0EN4cute5tupleIJNS5_1CILi128EEENS7_ILi112EEENS7_ILi64EEEEEELi64ENS_6half_tEfNS_4arch4Sm80ELb1ELb0ELb1ELb0ELb0ELb0ELb1ELb0EEENS1_21CollectiveEpilogueFwdINS6_IJS8_SA_S9_EEENS6_IJNS7_ILi1EEESI_SI_EEESC_SE_Li128ELb0ELb1ELb0ELb0EEENS1_30DynamicPersistentTileSchedulerILi128ELi128ELb0ELb1ELb0EEEEEEEEEvNT_6ParamsE)
        /*0044*/ 	.word	0x00000000


	//----- nvinfo : EIATTR_REGCOUNT
	.align		4
.L_22:
        /*0048*/ 	.byte	0x04, 0x2f
        /*004a*/ 	.short	(.L_24 - .L_23)
	.align		4
.L_23:
        /*004c*/ 	.word	index@(_ZN7cutlass13device_kernelIN5flash19enable_sm80_to_sm89INS1_16FlashAttnFwdSm80INS1_25CollectiveMainloopFwdSm80ILi4ELi1ELb0EN4cute5tupleIJNS5_1CILi128EEENS7_ILi96EEENS7_ILi64EEEEEELi64ENS_6half_tEfNS_4arch4Sm80ELb0ELb1ELb1ELb1ELb0ELb1ELb1ELb0EEENS1_21CollectiveEpilogueFwdINS6_IJS8_SA_S9_EEENS6_IJNS7_ILi1EEESI_SI_EEESC_SE_Li128ELb1ELb1ELb0ELb0EEENS1_19SingleTileSchedulerILb1ELb0ELb1ELi128EEEEEEEEEvNT_6ParamsE)
        /*0050*/ 	.word	0x00000004


	//----- nvinfo : EIATTR_FRAME_SIZE
	.align		4
.L_24:
        /*0054*/ 	.byte	0x04, 0x11
        /*0056*/ 	.short	(.L_26 - .L_25)
	.align		4
.L_25:
        /*0058*/ 	.word	index@(_ZN7cutlass13device_kernelIN5flash19enable_sm80_to_sm89INS1_16FlashAttnFwdSm80INS1_25CollectiveMainloopFwdSm80ILi4ELi1ELb0EN4cute5tupleIJNS5_1CILi128EEENS7_ILi96EEENS7_ILi64EEEEEELi64ENS_6half_tEfNS_4arch4Sm80ELb0ELb1ELb1ELb1ELb0ELb1ELb1ELb0EEENS1_21CollectiveEpilogueFwdINS6_IJS8_SA_S9_EEENS6_IJNS7_ILi1EEESI_SI_EEESC_SE_Li128ELb1ELb1ELb0ELb0EEENS1_19SingleTileSchedulerILb1ELb0ELb1ELi128EEEEEEEEEvNT_6ParamsE)
        /*005c*/ 	.word	0x00000000


	//----- nvinfo : EIATTR_REGCOUNT
	.align		4
.L_26:
        /*0060*/ 	.byte	0x04, 0x2f
        /*0062*/ 	.short	(.L_28 - .L_27)
	.align		4
.L_27:
        /*0064*/ 	.word	index@(_ZN7cutlass13device_kernelIN5flash19enable_sm80_to_sm89INS1_16FlashAttnFwdSm80INS1_25CollectiveMainloopFwdSm80ILi4ELi1ELb0EN4cute5tupleIJNS5_1CILi128EEENS7_ILi96EEENS7_ILi64EEEEEELi64ENS_6half_tEfNS_4arch4Sm80ELb0ELb1ELb1ELb1ELb0ELb0ELb1ELb0EEENS1_21CollectiveEpilogueFwdINS6_IJS8_SA_S9_EEENS6_IJNS7_ILi1EEESI_SI_EEESC_SE_Li128ELb1ELb1ELb0ELb0EEENS1_19SingleTileSchedulerILb1ELb0ELb1ELi128EEEEEEEEEvNT_6ParamsE)
        /*0068*/ 	.word	0x00000004


	//----- nvinfo : EIATTR_FRAME_SIZE
	.align		4
.L_28:
        /*006c*/ 	.byte	0x04, 0x11
        /*006e*/ 	.short	(.L_30 - .L_29)
	.align		4
.L_29:
        /*0070*/ 	.word	index@(_ZN7cutlass13device_kernelIN5flash19enable_sm80_to_sm89INS1_16FlashAttnFwdSm80INS1_25CollectiveMainloopFwdSm80ILi4ELi1ELb0EN4cute5tupleIJNS5_1CILi128EEENS7_ILi96EEENS7_ILi64EEEEEELi64ENS_6half_tEfNS_4arch4Sm80ELb0ELb1ELb1ELb1ELb0ELb0ELb1ELb0EEENS1_21CollectiveEpilogueFwdINS6_IJS8_SA_S9_EEENS6_IJNS7_ILi1EEESI_SI_EEESC_SE_Li128ELb1ELb1ELb0ELb0EEENS1_19SingleTileSchedulerILb1ELb0ELb1ELi128EEEEEEEEEvNT_6ParamsE)
        /*0074*/ 	.word	0x00000000


	//----- nvinfo : EIATTR_REGCOUNT
	.align		4
.L_30:
        /*0078*/ 	.byte	0x04, 0x2f
        /*007a*/ 	.short	(.L_32 - .L_31)
	.align		4
.L_31:
        /*007c*/ 	.word	index@(_ZN7cutlass13device_kernelIN5flash19enable_sm80_to_sm89INS1_16FlashAttnFwdSm80INS1_25CollectiveMainloopFwdSm80ILi4ELi1ELb0EN4cute5tupleIJNS5_1CILi128EEENS7_ILi96EEENS7_ILi64EEEEEELi64ENS_6half_tEfNS_4arch4Sm80ELb0ELb1ELb1ELb0ELb0ELb0ELb1ELb0EEENS1_21CollectiveEpilogueFwdINS6_IJS8_SA_S9_EEENS6_IJNS7_ILi1EEESI_SI_EEESC_SE_Li128ELb0ELb1ELb0ELb0EEENS1_19SingleTileSchedulerILb0ELb0ELb1ELi128EEEEEEEEEvNT_6ParamsE)
        /*0080*/ 	.word	0x00000004


	//----- nvinfo : EIATTR_FRAME_SIZE
	.align		4
.L_32:
        /*0084*/ 	.byte	0x04, 0x11
        /*0086*/ 	.short	(.L_34 - .L_33)
	.align		4
.L_33:
        /*0088*/ 	.word	index@(_ZN7cutlass13device_kernelIN5flash19enable_sm80_to_sm89INS1_16FlashAttnFwdSm80INS1_25CollectiveMainloopFwdSm80ILi4ELi1ELb0EN4cute5tupleIJNS5_1CILi128EEENS7_ILi96EEENS7_ILi64EEEEEELi64ENS_6half_tEfNS_4arch4Sm80ELb0ELb1ELb1ELb0ELb0ELb0ELb1ELb0EEENS1_21CollectiveEpilogueFwdINS6_IJS8_SA_S9_EEENS6_IJNS7_ILi1EEESI_SI_EEESC_SE_Li128ELb0ELb1ELb0ELb0EEENS1_19SingleTileSchedulerILb0ELb0ELb1ELi128EEEEEEEEEvNT_6ParamsE)
        /*008c*/ 	.word	0x00000000


	//----- nvinfo : EIATTR_REGCOUNT
	.align		4
.L_34:
        /*0090*/ 	.byte	0x04, 0x2f
        /*0092*/ 	.short	(.L_36 - .L_35)
	.align		4
.L_35:
        /*0094*/ 	.word	index@(_ZN7cutlass13device_kernelIN5flash19enable_sm80_to_sm89INS1_16FlashAttnFwdSm80INS1_25CollectiveMainloopFwdSm80ILi4ELi1ELb0EN4cute5tupleIJNS5_1CILi128EEENS7_ILi112EEENS7_ILi64EEEEEELi64ENS_6half_tEfNS_4arch4Sm80ELb0ELb0ELb1ELb1ELb0ELb1ELb1ELb0EEENS1_21CollectiveEpilogueFwdINS6_IJS8_SA_S9_EEENS6_IJNS7_ILi1EEESI_SI_EEESC_SE_Li128ELb1ELb1ELb0ELb0EEENS1_19SingleTileSchedulerILb1ELb0ELb1ELi128EEEEEEEEEvNT_6ParamsE)
        /*0098*/ 	.word	0x00000004


	//----- nvinfo : EIATTR_FRAME_SIZE
	.align		4
.L_36:
        /*009c*/ 	.byte	0x04, 0x11
        /*009e*/ 	.short	(.L_38 - .L_37)
	.align		4
.L_37:
        /*00a0*/ 	.word	index@(_ZN7cutlass13device_kernelIN5flash19enable_sm80_to_sm89INS1_16FlashAttnFwdSm80INS1_25CollectiveMainloopFwdSm80ILi4ELi1ELb0EN4cute5tupleIJNS5_1CILi128EEENS7_ILi112EEENS7_ILi64EEEEEELi64ENS_6half_tEfNS_4arch4Sm80ELb0ELb0ELb1ELb1ELb0ELb1ELb1ELb0EEENS1_21CollectiveEpilogueFwdINS6_IJS8_SA_S9_EEENS6_IJNS7_ILi1EEESI_SI_EEESC_SE_Li128ELb1ELb1ELb0ELb0EEENS1_19SingleTileSchedulerILb1ELb0ELb1ELi128EEEEEEEEEvNT_6ParamsE)
        /*00a4*/ 	.word	0x00000000


	//----- nvinfo : EIATTR_REGCOUNT
	.align		4
.L_38:
        /*00a8*/ 	.byte	0x04, 0x2f
        /*00aa*/ 	.short	(.L_40 - .L_39)
	.align		4
.L_39:
        /*00ac*/ 	.word	index@(_ZN7cutlass13device_kernelIN5flash19enable_sm80_to_sm89INS1_16FlashAttnFwdSm80INS1_25CollectiveMainloopFwdSm80ILi4ELi1ELb0EN4cute5tupleIJNS5_1CILi128EEENS7_ILi112EEENS7_ILi64EEEEEELi64ENS_6half_tEfNS_4arch4Sm80ELb0ELb0ELb1ELb1ELb0ELb0ELb1ELb0EEENS1_21CollectiveEpilogueFwdINS6_IJS8_SA_S9_EEENS6_IJNS7_ILi1EEESI_SI_EEESC_SE_Li128ELb1ELb1ELb0ELb0EEENS1_19SingleTileSchedulerILb1ELb0ELb1ELi128EEEEEEEEEvNT_6ParamsE)
        /*00b0*/ 	.word	0x00000004


	//----- nvinfo : EIATTR_FRAME_SIZE
	.align		4
.L_40:
        /*00b4*/ 	.byte	0x04, 0x11
        /*00b6*/ 	.short	(.L_42 - .L_41)
	.align		4
.L_41:
        /*00b8*/ 	.word	index@(_ZN7cutlass13device_kernelIN5flash19enable_sm80_to_sm89INS1_16FlashAttnFwdSm80INS1_25CollectiveMainloopFwdSm80ILi4ELi1ELb0EN4cute5tupleIJNS5_1CILi128EEENS7_ILi112EEENS7_ILi64EEEEEELi64ENS_6half_tEfNS_4arch4Sm80ELb0ELb0ELb1ELb1ELb0ELb0ELb1ELb0EEENS1_21CollectiveEpilogueFwdINS6_IJS8_SA_S9_EEENS6_IJNS7_ILi1EEESI_SI_EEESC_SE_Li128ELb1ELb1ELb0ELb0EEENS1_19SingleTileSchedulerILb1ELb0ELb1ELi128EEEEEEEEEvNT_6ParamsE)
        /*00bc*/ 	.word	0x00000000


	//----- nvinfo : EIATTR_REGCOUNT
	.align		4
.L_42:
        /*00c0*/ 	.byte	0x04, 0x2f
        /*00c2*/ 	.short	(.L_44 - .L_43)
	.align		4
.L_43:
        /*00c4*/ 	.word	index@(_ZN7cutlass13device_kernelIN5flash19enable_sm80_to_sm89INS1_16FlashAttnFwdSm80INS1_25CollectiveMainloopFwdSm80ILi4ELi1ELb0EN4cute5tupleIJNS5_1CILi128EEENS7_ILi112EEENS7_ILi64EEEEEELi64ENS_6half_tEfNS_4arch4Sm80ELb0ELb0ELb1ELb0ELb0ELb0ELb1ELb0EEENS1_21CollectiveEpilogueFwdINS6_IJS8_SA_S9_EEENS6_IJNS7_ILi1EEESI_SI_EEESC_SE_Li128ELb0ELb1ELb0ELb0EEENS1_19SingleTileSchedulerILb0ELb0ELb1ELi128EEEEEEEEEvNT_6ParamsE)
        /*00c8*/ 	.word	0x00000004


	//----- nvinfo : EIATTR_FRAME_SIZE
	.align		4
.L_44:
        /*00cc*/ 	.byte	0x04, 0x11
        /*00ce*/ 	.short	(.L_46 - .L_45)
	.align		4
.L_45:
        /*00d0*/ 	.word	index@(_ZN7cutlass13device_kernelIN5flash19enable_sm80_to_sm89INS1_16FlashAttnFwdSm80INS1_25CollectiveMainloopFwdSm80ILi4ELi1ELb0EN4cute5tupleIJNS5_1CILi128EEENS7_ILi112EEENS7_ILi64EEEEEELi64ENS_6half_tEfNS_4arch4Sm80ELb0ELb0ELb1ELb0ELb0ELb0ELb1ELb0EEENS1_21CollectiveEpilogueFwdINS6_IJS8_SA_S9_EEENS6_IJNS7_ILi1EEESI_SI_EEESC_SE_Li128ELb0ELb1ELb0ELb0EEENS1_19SingleTileSchedulerILb0ELb0ELb1ELi128EEEEEEEEEvNT_6ParamsE)
        /*00d4*/ 	.word	0x00000000


	//----- nvinfo : EIATTR_MIN_STACK_SIZE
	.align		4
.L_46:
        /*00d8*/ 	.byte	0x04, 0x12
        /*00da*/ 	.short	(.L_48 - .L_47)
	.align		4
.L_47:
        /*00dc*/ 	.word	index@(_ZN7cutlass13device_kernelIN5flash19enable_sm80_to_sm89INS1_16FlashAttnFwdSm80INS1_25CollectiveMainloopFwdSm80ILi4ELi1ELb0EN4cute5tupleIJNS5_1CILi128EEENS7_ILi112EEENS7_ILi64EEEEEELi64ENS_6half_tEfNS_4arch4Sm80ELb0ELb0ELb1ELb0ELb0ELb0ELb1ELb0EEENS1_21CollectiveEpilogueFwdINS6_IJS8_SA_S9_EEENS6_IJNS7_ILi1EEESI_SI_EEESC_SE_Li128ELb0ELb1ELb0ELb0EEENS1_19SingleTileSchedulerILb0ELb0ELb1ELi128EEEEEEEEEvNT_6ParamsE)
        /*00e0*/ 	.word	0x00000000


	//----- nvinfo : EIATTR_MIN_STACK_SIZE
	.align		4
.L_48:
        /*00e4*/ 	.byte	0x04, 0x12
        /*00e6*/ 	.short	(.L_50 - .L_49)
	.align		4
.L_49:
        /*00e8*/ 	.word	index@(_ZN7cutlass13device_kernelIN5flash19enable_sm80_to_sm89INS1_16FlashAttnFwdSm80INS1_25CollectiveMainloopFwdSm80ILi4ELi1ELb0EN4cute5tupleIJNS5_1CILi128EEENS7_ILi112EEENS7_ILi64EEEEEELi64ENS_6half_tEfNS_4arch4Sm80ELb0ELb0ELb1ELb1ELb0ELb0ELb1ELb0EEENS1_21CollectiveEpilogueFwdINS6_IJS8_SA_S9_EEENS6_IJNS7_ILi1EEESI_SI_EEESC_SE_Li128ELb1ELb1ELb0ELb0EEENS1_19SingleTileSchedulerILb1ELb0ELb1ELi128EEEEEEEEEvNT_6ParamsE)
        /*00ec*/ 	.word	0x00000000


	//----- nvinfo : EIATTR_MIN_STACK_SIZE
	.align		4
.L_50:
        /*00f0*/ 	.byte	0x04, 0x12
        /*00f2*/ 	.short	(.L_52 - .L_51)
	.align		4
.L_51:
        /*00f4*/ 	.word	index@(_ZN7cutlass13device_kernelIN5flash19enable_sm80_to_sm89INS1_16FlashAttnFwdSm80INS1_25CollectiveMainloopFwdSm80ILi4ELi1ELb0EN4cute5tupleIJNS5_1CILi128EEENS7_ILi112EEENS7_ILi64EEEEEELi64ENS_6half_tEfNS_4arch4Sm80ELb0ELb0ELb1ELb1ELb0ELb1ELb1ELb0EEENS1_21CollectiveEpilogueFwdINS6_IJS8_SA_S9_EEENS6_IJNS7_ILi1EEESI_SI_EEESC_SE_Li128ELb1ELb1ELb0ELb0EEENS1_19SingleTileSchedulerILb1ELb0ELb1ELi128EEEEEEEEEvNT_6ParamsE)
        /*00f8*/ 	.word	0x00000000


	//----- nvinfo : EIATTR_MIN_STACK_SIZE
	.align		4
.L_52:
        /*00fc*/ 	.byte	0x04, 0x12
        /*00fe*/ 	.short	(.L_54 - .L_53)
	.align		4
.L_53:
        /*0100*/ 	.word	index@(_ZN7cutlass13device_kernelIN5flash19enable_sm80_to_sm89INS1_16FlashAttnFwdSm80INS1_25CollectiveMainloopFwdSm80ILi4ELi1ELb0EN4cute5tupleIJNS5_1CILi128EEENS7_ILi96EEENS7_ILi64EEEEEELi64ENS_6half_tEfNS_4arch4Sm80ELb0ELb1ELb1ELb0ELb0ELb0ELb1ELb0EEENS1_21CollectiveEpilogueFwdINS6_IJS8_SA_S9_EEENS6_IJNS7_ILi1EEESI_SI_EEESC_SE_Li128ELb0ELb1ELb0ELb0EEENS1_19SingleTileSchedulerILb0ELb0ELb1ELi128EEEEEEEEEvNT_6ParamsE)
        /*0104*/ 	.word	0x00000000


	//----- nvinfo : EIATTR_MIN_STACK_SIZE
	.align		4
.L_54:
        /*0108*/ 	.byte	0x04, 0x12
        /*010a*/ 	.short	(.L_56 - .L_55)
	.align		4
.L_55:
        /*010c*/ 	.word	index@(_ZN7cutlass13device_kernelIN5flash19enable_sm80_to_sm89INS1_16FlashAttnFwdSm80INS1_25CollectiveMainloopFwdSm80ILi4ELi1ELb0EN4cute5tupleIJNS5_1CILi128EEENS7_ILi96EEENS7_ILi64EEEEEELi64ENS_6half_tEfNS_4arch4Sm80ELb0ELb1ELb1ELb1ELb0ELb0ELb1ELb0EEENS1_21CollectiveEpilogueFwdINS6_IJS8_SA_S9_EEENS6_IJNS7_ILi1EEESI_SI_EEESC_SE_Li128ELb1ELb1ELb0ELb0EEENS1_19SingleTileSchedulerILb1ELb0ELb1ELi128EEEEEEEEEvNT_6ParamsE)
        /*0110*/ 	.word	0x00000000


	//----- nvinfo : EIATTR_MIN_STACK_SIZE
	.align		4
.L_56:
        /*0114*/ 	.byte	0x04, 0x12
        /*0116*/ 	.short	(.L_58 - .L_57)
	.align		4
.L_57:
        /*0118*/ 	.word	index@(_ZN7cutlass13device_kernelIN5flash19enable_sm80_to_sm89INS1_16FlashAttnFwdSm80INS1_25CollectiveMainloopFwdSm80ILi4ELi1ELb0EN4cute5tupleIJNS5_1CILi128EEENS7_ILi96EEENS7_ILi64EEEEEELi64ENS_6half_tEfNS_4arch4Sm80ELb0ELb1ELb1ELb1ELb0ELb1ELb1ELb0EEENS1_21CollectiveEpilogueFwdINS6_IJS8_SA_S9_EEENS6_IJNS7_ILi1EEESI_SI_EEESC_SE_Li128ELb1ELb1ELb0ELb0EEENS1_19SingleTileSchedulerILb1ELb0ELb1ELi128EEEEEEEEEvNT_6ParamsE)
        /*011c*/ 	.word	0x00000000


	//----- nvinfo : EIATTR_MIN_STACK_SIZE
	.align		4
.L_58:
        /*0120*/ 	.byte	0x04, 0x12
        /*0122*/ 	.short	(.L_60 - .L_59)
	.align		4
.L_59:
        /*0124*/ 	.word	index@(_ZN7cutlass13device_kernelIN5flash19enable_sm80_to_sm89INS1_16FlashAttnFwdSm80INS1_25CollectiveMainloopFwdSm80ILi4ELi1ELb0EN4cute5tupleIJNS5_1CILi128EEENS7_ILi112EEENS7_ILi64EEEEEELi64ENS_6half_tEfNS_4arch4Sm80ELb1ELb0ELb1ELb0ELb0ELb0ELb1ELb0EEENS1_21CollectiveEpilogueFwdINS6_IJS8_SA_S9_EEENS6_IJNS7_ILi1EEESI_SI_EEESC_SE_Li128ELb0ELb1ELb0ELb0EEENS1_30DynamicPersistentTileSchedulerILi128ELi128ELb0ELb1ELb0EEEEEEEEEvNT_6ParamsE)
        /*0128*/ 	.word	0x00000000


	//----- nvinfo : EIATTR_MIN_STACK_SIZE
	.align		4
.L_60:
        /*012c*/ 	.byte	0x04, 0x12
        /*012e*/ 	.short	(.L_62 - .L_61)
	.align		4
.L_61:
        /*0130*/ 	.word	index@(_ZN7cutlass13device_kernelIN5flash19enable_sm80_to_sm89INS1_16FlashAttnFwdSm80INS1_25CollectiveMainloopFwdSm80ILi4ELi1ELb0EN4cute5tupleIJNS5_1CILi128EEENS7_ILi112EEENS7_ILi64EEEEEELi64ENS_6half_tEfNS_4arch4Sm80ELb1ELb0ELb1ELb1ELb0ELb0ELb1ELb0EEENS1_21CollectiveEpilogueFwdINS6_IJS8_SA_S9_EEENS6_IJNS7_ILi1EEESI_SI_EEESC_SE_Li128ELb1ELb1ELb0ELb0EEENS1_19SingleTileSchedulerILb1ELb0ELb1ELi128EEEEEEEEEvNT_6ParamsE)
        /*0134*/ 	.word	0x00000000


	//----- nvinfo : EIATTR_MIN_STACK_SIZE
	.align		4
.L_62:
        /*0138*/ 	.byte	0x04, 0x12
        /*013a*/ 	.short	(.L_64 - .L_63)
	.align		4
.L_63:
        /*013c*/ 	.word	index@(_ZN7cutlass13device_kernelIN5flash19enable_sm80_to_sm89INS1_16FlashAttnFwdSm80INS1_25CollectiveMainloopFwdSm80ILi4ELi1ELb0EN4cute5tupleIJNS5_1CILi128EEENS7_ILi112EEENS7_ILi64EEEEEELi64ENS_6half_tEfNS_4arch4Sm80ELb1ELb0ELb1ELb1ELb0ELb1ELb1ELb0EEENS1_21CollectiveEpilogueFwdINS6_IJS8_SA_S9_EEENS6_IJNS7_ILi1EEESI_SI_EEESC_SE_Li128ELb1ELb1ELb0ELb0EEENS1_19SingleTileSchedulerILb1ELb0ELb1ELi128EEEEEEEEEvNT_6ParamsE)
        /*0140*/ 	.word	0x00000000
.L_64:


//--------------------- .nv.compat                --------------------------
	.section	.nv.compat,"",@"SHT_CUDA_COMPAT_INFO"
	.align	4
        /*0000*/ 	.byte	0x02, 0x09, 0x01, 0x00, 0x02, 0x02, 0x01, 0x00, 0x02, 0x05, 0x05, 0x00, 0x03, 0x07, 0x01, 0x01
        /*0010*/ 	.byte	0x02, 0x03, 0x00, 0x00, 0x02, 0x06, 0x01, 0x00, 0x04, 0x0b, 0x08, 0x00, 0x00, 0x00, 0x00, 0x00
        /*0020*/ 	.byte	0x00, 0x00, 0x00, 0x00


//--------------------- .nv.info._ZN7cutlass13device_kernelIN5flash19enable_sm80_to_sm89INS1_16FlashAttnFwdSm80INS1_25CollectiveMainloopFwdSm80ILi4ELi1ELb0EN4cute5tupleIJNS5_1CILi128EEENS7_ILi112EEENS7_ILi64EEEEEELi64ENS_6half_tEfNS_4arch4Sm80ELb0ELb0ELb1ELb0ELb0ELb0ELb1ELb0EEENS1_21CollectiveEpilogueFwdINS6_IJS8_SA_S9_EEENS6_IJNS7_ILi1EEESI_SI_EEESC_SE_Li128ELb0ELb1ELb0ELb0EEENS1_19SingleTileSchedulerILb0ELb0ELb1ELi128EEEEEEEEEvNT_6ParamsE --------------------------
	.section	.nv.info._ZN7cutlass13device_kernelIN5flash19enable_sm80_to_sm89INS1_16FlashAttnFwdSm80INS1_25CollectiveMainloopFwdSm80ILi4ELi1ELb0EN4cute5tupleIJNS5_1CILi128EEENS7_ILi112EEENS7_ILi64EEEEEELi64ENS_6half_tEfNS_4arch4Sm80ELb0ELb0ELb1ELb0ELb0ELb0ELb1ELb0EEENS1_21CollectiveEpilogueFwdINS6_IJS8_SA_S9_EEENS6_IJNS7_ILi1EEESI_SI_EEESC_SE_Li128ELb0ELb1ELb0ELb0EEENS1_19SingleTileSchedulerILb0ELb0ELb1ELi128EEEEEEEEEvNT_6ParamsE,"",@"SHT_CUDA_INFO"
	.sectionflags	@""
	.align	4


	//----- nvinfo : EIATTR_CUDA_API_VERSION
	.align		4
        /*0000*/ 	.byte	0x04, 0x37
        /*0002*/ 	.short	(.L_66 - .L_65)
.L_65:
        /*0004*/ 	.word	0x00000082


	//----- nvinfo : EIATTR_KPARAM_INFO
	.align		4
.L_66:
        /*0008*/ 	.byte	0x04, 0x17
        /*000a*/ 	.short	(.L_68 - .L_67)
.L_67:
        /*000c*/ 	.word	0x00000000
        /*0010*/ 	.short	0x0000
        /*0012*/ 	.short	0x0000
        /*0014*/ 	.byte	0x00, 0xf0, 0x61, 0x10


	//----- nvinfo : EIATTR_SPARSE_MMA_MASK
	.align		4
.L_68:
        /*0018*/ 	.byte	0x03, 0x50
        /*001a*/ 	.short	0x0000


	//----- nvinfo : EIATTR_MAXREG_COUNT
	.align		4
        /*001c*/ 	.byte	0x03, 0x1b
        /*001e*/ 	.short	0x00ff


	//----- nvinfo : EIATTR_MERCURY_ISA_VERSION
	.align		4
        /*0020*/ 	.byte	0x03, 0x5f
        /*0022*/ 	.short	0x0101


	//----- nvinfo : EIATTR_EXIT_INSTR_OFFSETS
	.align		4
        /*0024*/ 	.byte	0x04, 0x1c
        /*0026*/ 	.short	(.L_70 - .L_69)


	//   ....[0]....
.L_69:
        /*0028*/ 	.word	0x00000010


	//----- nvinfo : EIATTR_MAX_THREADS
	.align		4
.L_70:
        /*002c*/ 	.byte	0x04, 0x05
        /*002e*/ 	.short	(.L_72 - .L_71)
.L_71:
        /*0030*/ 	.word	0x00000080
        /*0034*/ 	.word	0x00000001
        /*0038*/ 	.word	0x00000001


	//----- nvinfo : EIATTR_CBANK_PARAM_SIZE
	.align		4
.L_72:
        /*003c*/ 	.byte	0x03, 0x19
        /*003e*/ 	.short	0x0418


	//----- nvinfo : EIATTR_PARAM_CBANK
	.align		4
        /*0040*/ 	.byte	0x04, 0x0a
        /*0042*/ 	.short	(.L_74 - .L_73)
	.align		4
.L_73:
        /*0044*/ 	.word	index@(.nv.constant0._ZN7cutlass13device_kernelIN5flash19enable_sm80_to_sm89INS1_16FlashAttnFwdSm80INS1_25CollectiveMainloopFwdSm80ILi4ELi1ELb0EN4cute5tupleIJNS5_1CILi128EEENS7_ILi112EEENS7_ILi64EEEEEELi64ENS_6half_tEfNS_4arch4Sm80ELb0ELb0ELb1ELb0ELb0ELb0ELb1ELb0EEENS1_21CollectiveEpilogueFwdINS6_IJS8_SA_S9_EEENS6_IJNS7_ILi1EEESI_SI_EEESC_SE_Li128ELb0ELb1ELb0ELb0EEENS1_19SingleTileSchedulerILb0ELb0ELb1ELi128EEEEEEEEEvNT_6ParamsE)
        /*0048*/ 	.short	0x0210
        /*004a*/ 	.short	0x0418


	//----- nvinfo : EIATTR_SW_WAR
	.align		4
.L_74:
        /*004c*/ 	.byte	0x04, 0x36
        /*004e*/ 	.short	(.L_76 - .L_75)
.L_75:
        /*0050*/ 	.word	0x00000008
.L_76:


//--------------------- .nv.info._ZN7cutlass13device_kernelIN5flash19enable_sm80_to_sm89INS1_16FlashAttnFwdSm80INS1_25CollectiveMainloopFwdSm80ILi4ELi1ELb0EN4cute5tupleIJNS5_1CILi128EEENS7_ILi112EEENS7_ILi64EEEEEELi64ENS_6half_tEfNS_4arch4Sm80ELb0ELb0ELb1ELb1ELb0ELb0ELb1ELb0EEENS1_21CollectiveEpilogueFwdINS6_IJS8_SA_S9_EEENS6_IJNS7_ILi1EEESI_SI_EEESC_SE_Li128ELb1ELb1ELb0ELb0EEENS1_19SingleTileSchedulerILb1ELb0ELb1ELi128EEEEEEEEEvNT_6ParamsE --------------------------
	.section	.nv.info._ZN7cutlass13device_kernelIN5flash19enable_sm80_to_sm89INS1_16FlashAttnFwdSm80INS1_25CollectiveMainloopFwdSm80ILi4ELi1ELb0EN4cute5tupleIJNS5_1CILi128EEENS7_ILi112EEENS7_ILi64EEEEEELi64ENS_6half_tEfNS_4arch4Sm80ELb0ELb0ELb1ELb1ELb0ELb0ELb1ELb0EEENS1_21CollectiveEpilogueFwdINS6_IJS8_SA_S9_EEENS6_IJNS7_ILi1EEESI_SI_EEESC_SE_Li128ELb1ELb1ELb0ELb0EEENS1_19SingleTileSchedulerILb1ELb0ELb1ELi128EEEEEEEEEvNT_6ParamsE,"",@"SHT_CUDA_INFO"
	.sectionflags	@""
	.align	4


	//----- nvinfo : EIATTR_CUDA_API_VERSION
	.align		4
        /*0000*/ 	.byte	0x04, 0x37
        /*0002*/ 	.short	(.L_78 - .L_77)
.L_77:
        /*0004*/ 	.word	0x00000082


	//----- nvinfo : EIATTR_KPARAM_INFO
	.align		4
.L_78:
        /*0008*/ 	.byte	0x04, 0x17
        /*000a*/ 	.short	(.L_80 - .L_79)
.L_79:
        /*000c*/ 	.word	0x00000000
        /*0010*/ 	.short	0x0000
        /*0012*/ 	.short	0x0000
        /*0014*/ 	.byte	0x00, 0xf0, 0x61, 0x10


	//----- nvinfo : EIATTR_SPARSE_MMA_MASK
	.align		4
.L_80:
        /*0018*/ 	.byte	0x03, 0x50
        /*001a*/ 	.short	0x0000


	//----- nvinfo : EIATTR_MAXREG_COUNT
	.align		4
        /*001c*/ 	.byte	0x03, 0x1b
        /*001e*/ 	.short	0x00ff


	//----- nvinfo : EIATTR_MERCURY_ISA_VERSION
	.align		4
        /*0020*/ 	.byte	0x03, 0x5f
        /*0022*/ 	.short	0x0101


	//----- nvinfo : EIATTR_EXIT_INSTR_OFFSETS
	.align		4
        /*0024*/ 	.byte	0x04, 0x1c
        /*0026*/ 	.short	(.L_82 - .L_81)


	//   ....[0]....
.L_81:
        /*0028*/ 	.word	0x00000010


	//----- nvinfo : EIATTR_MAX_THREADS
	.align		4
.L_82:
        /*002c*/ 	.byte	0x04, 0x05
        /*002e*/ 	.short	(.L_84 - .L_83)
.L_83:
        /*0030*/ 	.word	0x00000080
        /*0034*/ 	.word	0x00000001
        /*0038*/ 	.word	0x00000001


	//----- nvinfo : EIATTR_CBANK_PARAM_SIZE
	.align		4
.L_84:
        /*003c*/ 	.byte	0x03, 0x19
        /*003e*/ 	.short	0x0418


	//----- nvinfo : EIATTR_PARAM_CBANK
	.align		4
        /*0040*/ 	.byte	0x04, 0x0a
        /*0042*/ 	.short	(.L_86 - .L_85)
	.align		4
.L_85:
        /*0044*/ 	.word	index@(.nv.constant0._ZN7cutlass13device_kernelIN5flash19enable_sm80_to_sm89INS1_16FlashAttnFwdSm80INS1_25CollectiveMainloopFwdSm80ILi4ELi1ELb0EN4cute5tupleIJNS5_1CILi128EEENS7_ILi112EEENS7_ILi64EEEEEELi64ENS_6half_tEfNS_4arch4Sm80ELb0ELb0ELb1ELb1ELb0ELb0ELb1ELb0EEENS1_21CollectiveEpilogueFwdINS6_IJS8_SA_S9_EEENS6_IJNS7_ILi1EEESI_SI_EEESC_SE_Li128ELb1ELb1ELb0ELb0EEENS1_19SingleTileSchedulerILb1ELb0ELb1ELi128EEEEEEEEEvNT_6ParamsE)
        /*0048*/ 	.short	0x0210
        /*004a*/ 	.short	0x0418


	//----- nvinfo : EIATTR_SW_WAR
	.align		4
.L_86:
        /*004c*/ 	.byte	0x04, 0x36
        /*004e*/ 	.short	(.L_88 - .L_87)
.L_87:
        /*0050*/ 	.word	0x00000008
.L_88:


//--------------------- .nv.info._ZN7cutlass13device_kernelIN5flash19enable_sm80_to_sm89INS1_16FlashAttnFwdSm80INS1_25CollectiveMainloopFwdSm80ILi4ELi1ELb0EN4cute5tupleIJNS5_1CILi128EEENS7_ILi112EEENS7_ILi64EEEEEELi64ENS_6half_tEfNS_4arch4Sm80ELb0ELb0ELb1ELb1ELb0ELb1ELb1ELb0EEENS1_21CollectiveEpilogueFwdINS6_IJS8_SA_S9_EEENS6_IJNS7_ILi1EEESI_SI_EEESC_SE_Li128ELb1ELb1ELb0ELb0EEENS1_19SingleTileSchedulerILb1ELb0ELb1ELi128EEEEEEEEEvNT_6ParamsE --------------------------
	.section	.nv.info._ZN7cutlass13device_kernelIN5flash19enable_sm80_to_sm89INS1_16FlashAttnFwdSm80INS1_25CollectiveMainloopFwdSm80ILi4ELi1ELb0EN4cute5tupleIJNS5_1CILi128EEENS7_ILi112EEENS7_ILi64EEEEEELi64ENS_6half_tEfNS_4arch4Sm80ELb0ELb0ELb1ELb1ELb0ELb1ELb1ELb0EEENS1_21CollectiveEpilogueFwdINS6_IJS8_SA_S9_EEENS6_IJNS7_ILi1EEESI_SI_EEESC_SE_Li128ELb1ELb1ELb0ELb0EEENS1_19SingleTileSchedulerILb1ELb0ELb1ELi128EEEEEEEEEvNT_6ParamsE,"",@"SHT_CUDA_INFO"
	.sectionflags	@""
	.align	4


	//----- nvinfo : EIATTR_CUDA_API_VERSION
	.align		4
        /*0000*/ 	.byte	0x04, 0x37
        /*0002*/ 	.short	(.L_90 - .L_89)
.L_89:
        /*0004*/ 	.word	0x00000082


	//----- nvinfo : EIATTR_KPARAM_INFO
	.align		4
.L_90:
        /*0008*/ 	.byte	0x04, 0x17
        /*000a*/ 	.short	(.L_92 - .L_91)
.L_91:
        /*000c*/ 	.word	0x00000000
        /*0010*/ 	.short	0x0000
        /*0012*/ 	.short	0x0000
        /*0014*/ 	.byte	0x00, 0xf0, 0x61, 0x10


	//----- nvinfo : EIATTR_SPARSE_MMA_MASK
	.align		4
.L_92:
        /*0018*/ 	.byte	0x03, 0x50
        /*001a*/ 	.short	0x0000


	//----- nvinfo : EIATTR_MAXREG_COUNT
	.align		4
        /*001c*/ 	.byte	0x03, 0x1b
        /*001e*/ 	.short	0x00ff


	//----- nvinfo : EIATTR_MERCURY_ISA_VERSION
	.align		4
        /*0020*/ 	.byte	0x03, 0x5f
        /*0022*/ 	.short	0x0101


	//----- nvinfo : EIATTR_EXIT_INSTR_OFFSETS
	.align		4
        /*0024*/ 	.byte	0x04, 0x1c
        /*0026*/ 	.short	(.L_94 - .L_93)


	//   ....[0]....
.L_93:
        /*0028*/ 	.word	0x00000010


	//----- nvinfo : EIATTR_MAX_THREADS
	.align		4
.L_94:
        /*002c*/ 	.byte	0x04, 0x05
        /*002e*/ 	.short	(.L_96 - .L_95)
.L_95:
        /*0030*/ 	.word	0x00000080
        /*0034*/ 	.word	0x00000001
        /*0038*/ 	.word	0x00000001


	//----- nvinfo : EIATTR_CBANK_PARAM_SIZE
	.align		4
.L_96:
        /*003c*/ 	.byte	0x03, 0x19
        /*003e*/ 	.short	0x0418


	//----- nvinfo : EIATTR_PARAM_CBANK
	.align		4
        /*0040*/ 	.byte	0x04, 0x0a
        /*0042*/ 	.short	(.L_98 - .L_97)
	.align		4
.L_97:
        /*0044*/ 	.word	index@(.nv.constant0._ZN7cutlass13device_kernelIN5flash19enable_sm80_to_sm89INS1_16FlashAttnFwdSm80INS1_25CollectiveMainloopFwdSm80ILi4ELi1ELb0EN4cute5tupleIJNS5_1CILi128EEENS7_ILi112EEENS7_ILi64EEEEEELi64ENS_6half_tEfNS_4arch4Sm80ELb0ELb0ELb1ELb1ELb0ELb1ELb1ELb0EEENS1_21CollectiveEpilogueFwdINS6_IJS8_SA_S9_EEENS6_IJNS7_ILi1EEESI_SI_EEESC_SE_Li128ELb1ELb1ELb0ELb0EEENS1_19SingleTileSchedulerILb1ELb0ELb1ELi128EEEEEEEEEvNT_6ParamsE)
        /*0048*/ 	.short	0x0210
        /*004a*/ 	.short	0x0418


	//----- nvinfo : EIATTR_SW_WAR
	.align		4
.L_98:
        /*004c*/ 	.byte	0x04, 0x36
        /*004e*/ 	.short	(.L_100 - .L_99)
.L_99:
        /*0050*/ 	.word	0x00000008
.L_100:


//--------------------- .nv.info._ZN7cutlass13device_kernelIN5flash19enable_sm80_to_sm89INS1_16FlashAttnFwdSm80INS1_25CollectiveMainloopFwdSm80ILi4ELi1ELb0EN4cute5tupleIJNS5_1CILi128EEENS7_ILi96EEENS7_ILi64EEEEEELi64ENS_6half_tEfNS_4arch4Sm80ELb0ELb1ELb1ELb0ELb0ELb0ELb1ELb0EEENS1_21CollectiveEpilogueFwdINS6_IJS8_SA_S9_EEENS6_IJNS7_ILi1EEESI_SI_EEESC_SE_Li128ELb0ELb1ELb0ELb0EEENS1_19SingleTileSchedulerILb0ELb0ELb1ELi128EEEEEEEEEvNT_6ParamsE --------------------------
	.section	.nv.info._ZN7cutlass13device_kernelIN5flash19enable_sm80_to_sm89INS1_16FlashAttnFwdSm80INS1_25CollectiveMainloopFwdSm80ILi4ELi1ELb0EN4cute5tupleIJNS5_1CILi128EEENS7_ILi96EEENS7_ILi64EEEEEELi64ENS_6half_tEfNS_4arch4Sm80ELb0ELb1ELb1ELb0ELb0ELb0ELb1ELb0EEENS1_21CollectiveEpilogueFwdINS6_IJS8_SA_S9_EEENS6_IJNS7_ILi1EEESI_SI_EEESC_SE_Li128ELb0ELb1ELb0ELb0EEENS1_19SingleTileSchedulerILb0ELb0ELb1ELi128EEEEEEEEEvNT_6ParamsE,"",@"SHT_CUDA_INFO"
	.sectionflags	@""
	.align	4


	//----- nvinfo : EIATTR_CUDA_API_VERSION
	.align		4
        /*0000*/ 	.byte	0x04, 0x37
        /*0002*/ 	.short	(.L_102 - .L_101)
.L_101:
        /*0004*/ 	.word	0x00000082


	//----- nvinfo : EIATTR_KPARAM_INFO
	.align		4
.L_102:
        /*0008*/ 	.byte	0x04, 0x17
        /*000a*/ 	.short	(.L_104 - .L_103)
.L_103:
        /*000c*/ 	.word	0x00000000
        /*0010*/ 	.short	0x0000
        /*0012*/ 	.short	0x0000
        /*0014*/ 	.byte	0x00, 0xf0, 0x61, 0x10


	//----- nvinfo : EIATTR_SPARSE_MMA_MASK
	.align		4
.L_104:
        /*0018*/ 	.byte	0x03, 0x50
        /*001a*/ 	.short	0x0000


	//----- nvinfo : EIATTR_MAXREG_COUNT
	.align		4
        /*001c*/ 	.byte	0x03, 0x1b
        /*001e*/ 	.short	0x00ff


	//----- nvinfo : EIATTR_MERCURY_ISA_VERSION
	.align		4
        /*0020*/ 	.byte	0x03, 0x5f
        /*0022*/ 	.short	0x0101


	//----- nvinfo : EIATTR_EXIT_INSTR_OFFSETS
	.align		4
        /*0024*/ 	.byte	0x04, 0x1c
        /*0026*/ 	.short	(.L_106 - .L_105)


	//   ....[0]....
.L_105:
        /*0028*/ 	.word	0x00000010


	//----- nvinfo : EIATTR_MAX_THREADS
	.align		4
.L_106:
        /*002c*/ 	.byte	0x04, 0x05
        /*002e*/ 	.short	(.L_108 - .L_107)
.L_107:
        /*0030*/ 	.word	0x00000080
        /*0034*/ 	.word	0x00000001
        /*0038*/ 	.word	0x00000001


	//----- nvinfo : EIATTR_CBANK_PARAM_SIZE
	.align		4
.L_108:
        /*003c*/ 	.byte	0x03, 0x19
        /*003e*/ 	.short	0x0418


	//----- nvinfo : EIATTR_PARAM_CBANK
	.align		4
        /*0040*/ 	.byte	0x04, 0x0a
        /*0042*/ 	.short	(.L_110 - .L_109)
	.align		4
.L_109:
        /*0044*/ 	.word	index@(.nv.constant0._ZN7cutlass13device_kernelIN5flash19enable_sm80_to_sm89INS1_16FlashAttnFwdSm80INS1_25CollectiveMainloopFwdSm80ILi4ELi1ELb0EN4cute5tupleIJNS5_1CILi128EEENS7_ILi96EEENS7_ILi64EEEEEELi64ENS_6half_tEfNS_4arch4Sm80ELb0ELb1ELb1ELb0ELb0ELb0ELb1ELb0EEENS1_21CollectiveEpilogueFwdINS6_IJS8_SA_S9_EEENS6_IJNS7_ILi1EEESI_SI_EEESC_SE_Li128ELb0ELb1ELb0ELb0EEENS1_19SingleTileSchedulerILb0ELb0ELb1ELi128EEEEEEEEEvNT_6ParamsE)
        /*0048*/ 	.short	0x0210
        /*004a*/ 	.short	0x0418


	//----- nvinfo : EIATTR_SW_WAR
	.align		4
.L_110:
        /*004c*/ 	.byte	0x04, 0x36
        /*004e*/ 	.short	(.L_112 - .L_111)
.L_111:
        /*0050*/ 	.word	0x00000008
.L_112:


//--------------------- .nv.info._ZN7cutlass13device_kernelIN5flash19enable_sm80_to_sm89INS1_16FlashAttnFwdSm80INS1_25CollectiveMainloopFwdSm80ILi4ELi1ELb0EN4cute5tupleIJNS5_1CILi128EEENS7_ILi96EEENS7_ILi64EEEEEELi64ENS_6half_tEfNS_4arch4Sm80ELb0ELb1ELb1ELb1ELb0ELb0ELb1ELb0EEENS1_21CollectiveEpilogueFwdINS6_IJS8_SA_S9_EEENS6_IJNS7_ILi1EEESI_SI_EEESC_SE_Li128ELb1ELb1ELb0ELb0EEENS1_19SingleTileSchedulerILb1ELb0ELb1ELi128EEEEEEEEEvNT_6ParamsE --------------------------
	.section	.nv.info._ZN7cutlass13device_kernelIN5flash19enable_sm80_to_sm89INS1_16FlashAttnFwdSm80INS1_25CollectiveMainloopFwdSm80ILi4ELi1ELb0EN4cute5tupleIJNS5_1CILi128EEENS7_ILi96EEENS7_ILi64EEEEEELi64ENS_6half_tEfNS_4arch4Sm80ELb0ELb1ELb1ELb1ELb0ELb0ELb1ELb0EEENS1_21CollectiveEpilogueFwdINS6_IJS8_SA_S9_EEENS6_IJNS7_ILi1EEESI_SI_EEESC_SE_Li128ELb1ELb1ELb0ELb0EEENS1_19SingleTileSchedulerILb1ELb0ELb1ELi128EEEEEEEEEvNT_6ParamsE,"",@"SHT_CUDA_INFO"
	.sectionflags	@""
	.align	4


	//----- nvinfo : EIATTR_CUDA_API_VERSION
	.align		4
        /*0000*/ 	.byte	0x04, 0x37
        /*0002*/ 	.short	(.L_114 - .L_113)
.L_113:
        /*0004*/ 	.word	0x00000082


	//----- nvinfo : EIATTR_KPARAM_INFO
	.align		4
.L_114:
        /*0008*/ 	.byte	0x04, 0x17
        /*000a*/ 	.short	(.L_116 - .L_115)
.L_115:
        /*000c*/ 	.word	0x00000000
        /*0010*/ 	.short	0x0000
        /*0012*/ 	.short	0x0000
        /*0014*/ 	.byte	0x00, 0xf0, 0x61, 0x10


	//----- nvinfo : EIATTR_SPARSE_MMA_MASK
	.align		4
.L_116:
        /*0018*/ 	.byte	0x03, 0x50
        /*001a*/ 	.short	0x0000


	//----- nvinfo : EIATTR_MAXREG_COUNT
	.align		4
        /*001c*/ 	.byte	0x03, 0x1b
        /*001e*/ 	.short	0x00ff


	//----- nvinfo : EIATTR_MERCURY_ISA_VERSION
	.align		4
        /*0020*/ 	.byte	0x03, 0x5f
        /*0022*/ 	.short	0x0101


	//----- nvinfo : EIATTR_EXIT_INSTR_OFFSETS
	.align		4
        /*0024*/ 	.byte	0x04, 0x1c
        /*0026*/ 	.short	(.L_118 - .L_117)


	//   ....[0]....
.L_117:
        /*0028*/ 	.word	0x00000010


	//----- nvinfo : EIATTR_MAX_THREADS
	.align		4
.L_118:
        /*002c*/ 	.byte	0x04, 0x05
        /*002e*/ 	.short	(.L_120 - .L_119)
.L_119:
        /*0030*/ 	.word	0x00000080
        /*0034*/ 	.word	0x00000001
        /*0038*/ 	.word	0x00000001


	//----- nvinfo : EIATTR_CBANK_PARAM_SIZE
	.align		4
.L_120:
        /*003c*/ 	.byte	0x03, 0x19
        /*003e*/ 	.short	0x0418


	//----- nvinfo : EIATTR_PARAM_CBANK
	.align		4
        /*0040*/ 	.byte	0x04, 0x0a
        /*0042*/ 	.short	(.L_122 - .L_121)
	.align		4
.L_121:
        /*0044*/ 	.word	index@(.nv.constant0._ZN7cutlass13device_kernelIN5flash19enable_sm80_to_sm89INS1_16FlashAttnFwdSm80INS1_25CollectiveMainloopFwdSm80ILi4ELi1ELb0EN4cute5tupleIJNS5_1CILi128EEENS7_ILi96EEENS7_ILi64EEEEEELi64ENS_6half_tEfNS_4arch4Sm80ELb0ELb1ELb1ELb1ELb0ELb0ELb1ELb0EEENS1_21CollectiveEpilogueFwdINS6_IJS8_SA_S9_EEENS6_IJNS7_ILi1EEESI_SI_EEESC_SE_Li128ELb1ELb1ELb0ELb0EEENS1_19SingleTileSchedulerILb1ELb0ELb1ELi128EEEEEEEEEvNT_6ParamsE)
        /*0048*/ 	.short	0x0210
        /*004a*/ 	.short	0x0418


	//----- nvinfo : EIATTR_SW_WAR
	.align		4
.L_122:
        /*004c*/ 	.byte	0x04, 0x36
        /*004e*/ 	.short	(.L_124 - .L_123)
.L_123:
        /*0050*/ 	.word	0x00000008
.L_124:


//--------------------- .nv.info._ZN7cutlass13device_kernelIN5flash19enable_sm80_to_sm89INS1_16FlashAttnFwdSm80INS1_25CollectiveMainloopFwdSm80ILi4ELi1ELb0EN4cute5tupleIJNS5_1CILi128EEENS7_ILi96EEENS7_ILi64EEEEEELi64ENS_6half_tEfNS_4arch4Sm80ELb0ELb1ELb1ELb1ELb0ELb1ELb1ELb0EEENS1_21CollectiveEpilogueFwdINS6_IJS8_SA_S9_EEENS6_IJNS7_ILi1EEESI_SI_EEESC_SE_Li128ELb1ELb1ELb0ELb0EEENS1_19SingleTileSchedulerILb1ELb0ELb1ELi128EEEEEEEEEvNT_6ParamsE --------------------------
	.section	.nv.info._ZN7cutlass13device_kernelIN5flash19enable_sm80_to_sm89INS1_16FlashAttnFwdSm80INS1_25CollectiveMainloopFwdSm80ILi4ELi1ELb0EN4cute5tupleIJNS5_1CILi128EEENS7_ILi96EEENS7_ILi64EEEEEELi64ENS_6half_tEfNS_4arch4Sm80ELb0ELb1ELb1ELb1ELb0ELb1ELb1ELb0EEENS1_21CollectiveEpilogueFwdINS6_IJS8_SA_S9_EEENS6_IJNS7_ILi1EEESI_SI_EEESC_SE_Li128ELb1ELb1ELb0ELb0EEENS1_19SingleTileSchedulerILb1ELb0ELb1ELi128EEEEEEEEEvNT_6ParamsE,"",@"SHT_CUDA_INFO"
	.sectionflags	@""
	.align	4


	//----- nvinfo : EIATTR_CUDA_API_VERSION
	.align		4
        /*0000*/ 	.byte	0x04, 0x37
        /*0002*/ 	.short	(.L_126 - .L_125)
.L_125:
        /*0004*/ 	.word	0x00000082


	//----- nvinfo : EIATTR_KPARAM_INFO
	.align		4
.L_126:
        /*0008*/ 	.byte	0x04, 0x17
        /*000a*/ 	.short	(.L_128 - .L_127)
.L_127:
        /*000c*/ 	.word	0x00000000
        /*0010*/ 	.short	0x0000
        /*0012*/ 	.short	0x0000
        /*0014*/ 	.byte	0x00, 0xf0, 0x61, 0x10


	//----- nvinfo : EIATTR_SPARSE_MMA_MASK
	.align		4
.L_128:
        /*0018*/ 	.byte	0x03, 0x50
        /*001a*/ 	.short	0x0000


	//----- nvinfo : EIATTR_MAXREG_COUNT
	.align		4
        /*001c*/ 	.byte	0x03, 0x1b
        /*001e*/ 	.short	0x00ff


	//----- nvinfo : EIATTR_MERCURY_ISA_VERSION
	.align		4
        /*0020*/ 	.byte	0x03, 0x5f
        /*0022*/ 	.short	0x0101


	//----- nvinfo : EIATTR_EXIT_INSTR_OFFSETS
	.align		4
        /*0024*/ 	.byte	0x04, 0x1c
        /*0026*/ 	.short	(.L_130 - .L_129)


	//   ....[0]....
.L_129:
        /*0028*/ 	.word	0x00000010


	//----- nvinfo : EIATTR_MAX_THREADS
	.align		4
.L_130:
        /*002c*/ 	.byte	0x04, 0x05
        /*002e*/ 	.short	(.L_132 - .L_131)
.L_131:
        /*0030*/ 	.word	0x00000080
        /*0034*/ 	.word	0x00000001
        /*0038*/ 	.word	0x00000001


	//----- nvinfo : EIATTR_CBANK_PARAM_SIZE
	.align		4
.L_132:
        /*003c*/ 	.byte	0x03, 0x19
        /*003e*/ 	.short	0x0418


	//----- nvinfo : EIATTR_PARAM_CBANK
	.align		4
        /*0040*/ 	.byte	0x04, 0x0a
        /*0042*/ 	.short	(.L_134 - .L_133)
	.align		4
.L_133:
        /*0044*/ 	.word	index@(.nv.constant0._ZN7cutlass13device_kernelIN5flash19enable_sm80_to_sm89INS1_16FlashAttnFwdSm80INS1_25CollectiveMainloopFwdSm80ILi4ELi1ELb0EN4cute5tupleIJNS5_1CILi128EEENS7_ILi96EEENS7_ILi64EEEEEELi64ENS_6half_tEfNS_4arch4Sm80ELb0ELb1ELb1ELb1ELb0ELb1ELb1ELb0EEENS1_21CollectiveEpilogueFwdINS6_IJS8_SA_S9_EEENS6_IJNS7_ILi1EEESI_SI_EEESC_SE_Li128ELb1ELb1ELb0ELb0EEENS1_19SingleTileSchedulerILb1ELb0ELb1ELi128EEEEEEEEEvNT_6ParamsE)
        /*0048*/ 	.short	0x0210
        /*004a*/ 	.short	0x0418


	//----- nvinfo : EIATTR_SW_WAR
	.align		4
.L_134:
        /*004c*/ 	.byte	0x04, 0x36
        /*004e*/ 	.short	(.L_136 - .L_135)
.L_135:
        /*0050*/ 	.word	0x00000008
.L_136:


//--------------------- .nv.info._ZN7cutlass13device_kernelIN5flash19enable_sm80_to_sm89INS1_16FlashAttnFwdSm80INS1_25CollectiveMainloopFwdSm80ILi4ELi1ELb0EN4cute5tupleIJNS5_1CILi128EEENS7_ILi112EEENS7_ILi64EEEEEELi64ENS_6half_tEfNS_4arch4Sm80ELb1ELb0ELb1ELb0ELb0ELb0ELb1ELb0EEENS1_21CollectiveEpilogueFwdINS6_IJS8_SA_S9_EEENS6_IJNS7_ILi1EEESI_SI_EEESC_SE_Li128ELb0ELb1ELb0ELb0EEENS1_30DynamicPersistentTileSchedulerILi128ELi128ELb0ELb1ELb0EEEEEEEEEvNT_6ParamsE --------------------------
	.section	.nv.info._ZN7cutlass13device_kernelIN5flash19enable_sm80_to_sm89INS1_16FlashAttnFwdSm80INS1_25CollectiveMainloopFwdSm80ILi4ELi1ELb0EN4cute5tupleIJNS5_1CILi128EEENS7_ILi112EEENS7_ILi64EEEEEELi64ENS_6half_tEfNS_4arch4Sm80ELb1ELb0ELb1ELb0ELb0ELb0ELb1ELb0EEENS1_21CollectiveEpilogueFwdINS6_IJS8_SA_S9_EEENS6_IJNS7_ILi1EEESI_SI_EEESC_SE_Li128ELb0ELb1ELb0ELb0EEENS1_30DynamicPersistentTileSchedulerILi128ELi128ELb0ELb1ELb0EEEEEEEEEvNT_6ParamsE,"",@"SHT_CUDA_INFO"
	.sectionflags	@""
	.align	4


	//----- nvinfo : EIATTR_CUDA_API_VERSION
	.align		4
        /*0000*/ 	.byte	0x04, 0x37
        /*0002*/ 	.short	(.L_138 - .L_137)
.L_137:
        /*0004*/ 	.word	0x00000082


	//----- nvinfo : EIATTR_KPARAM_INFO
	.align		4
.L_138:
        /*0008*/ 	.byte	0x04, 0x17
        /*000a*/ 	.short	(.L_140 - .L_139)
.L_139:
        /*000c*/ 	.word	0x00000000
        /*0010*/ 	.short	0x0000
        /*0012*/ 	.short	0x0000
        /*0014*/ 	.byte	0x00, 0xf0, 0xa1, 0x10


	//----- nvinfo : EIATTR_SPARSE_MMA_MASK
	.align		4
.L_140:
        /*0018*/ 	.byte	0x03, 0x50
        /*001a*/ 	.short	0x0000


	//----- nvinfo : EIATTR_MAXREG_COUNT
	.align		4
        /*001c*/ 	.byte	0x03, 0x1b
        /*001e*/ 	.short	0x00ff


	//----- nvinfo : EIATTR_MERCURY_ISA_VERSION
	.align		4
        /*0020*/ 	.byte	0x03, 0x5f
        /*0022*/ 	.short	0x0101


	//----- nvinfo : EIATTR_EXIT_INSTR_OFFSETS
	.align		4
        /*0024*/ 	.byte	0x04, 0x1c
        /*0026*/ 	.short	(.L_142 - .L_141)


	//   ....[0]....
.L_141:
        /*0028*/ 	.word	0x00000010


	//----- nvinfo : EIATTR_MAX_THREADS
	.align		4
.L_142:
        /*002c*/ 	.byte	0x04, 0x05
        /*002e*/ 	.short	(.L_144 - .L_143)
.L_143:
        /*0030*/ 	.word	0x00000080
        /*0034*/ 	.word	0x00000001
        /*0038*/ 	.word	0x00000001


	//----- nvinfo : EIATTR_CBANK_PARAM_SIZE
	.align		4
.L_144:
        /*003c*/ 	.byte	0x03, 0x19
        /*003e*/ 	.short	0x0428


	//----- nvinfo : EIATTR_PARAM_CBANK
	.align		4
        /*0040*/ 	.byte	0x04, 0x0a
        /*0042*/ 	.short	(.L_146 - .L_145)
	.align		4
.L_145:
        /*0044*/ 	.word	index@(.nv.constant0._ZN7cutlass13device_kernelIN5flash19enable_sm80_to_sm89INS1_16FlashAttnFwdSm80INS1_25CollectiveMainloopFwdSm80ILi4ELi1ELb0EN4cute5tupleIJNS5_1CILi128EEENS7_ILi112EEENS7_ILi64EEEEEELi64ENS_6half_tEfNS_4arch4Sm80ELb1ELb0ELb1ELb0ELb0ELb0ELb1ELb0EEENS1_21CollectiveEpilogueFwdINS6_IJS8_SA_S9_EEENS6_IJNS7_ILi1EEESI_SI_EEESC_SE_Li128ELb0ELb1ELb0ELb0EEENS1_30DynamicPersistentTileSchedulerILi128ELi128ELb0ELb1ELb0EEEEEEEEEvNT_6ParamsE)
        /*0048*/ 	.short	0x0210
        /*004a*/ 	.short	0x0428


	//----- nvinfo : EIATTR_SW_WAR
	.align		4
.L_146:
        /*004c*/ 	.byte	0x04, 0x36
        /*004e*/ 	.short	(.L_148 - .L_147)
.L_147:
        /*0050*/ 	.word	0x00000008
.L_148:


//--------------------- .nv.info._ZN7cutlass13device_kernelIN5flash19enable_sm80_to_sm89INS1_16FlashAttnFwdSm80INS1_25CollectiveMainloopFwdSm80ILi4ELi1ELb0EN4cute5tupleIJNS5_1CILi128EEENS7_ILi112EEENS7_ILi64EEEEEELi64ENS_6half_tEfNS_4arch4Sm80ELb1ELb0ELb1ELb1ELb0ELb0ELb1ELb0EEENS1_21CollectiveEpilogueFwdINS6_IJS8_SA_S9_EEENS6_IJNS7_ILi1EEESI_SI_EEESC_SE_Li128ELb1ELb1ELb0ELb0EEENS1_19SingleTileSchedulerILb1ELb0ELb1ELi128EEEEEEEEEvNT_6ParamsE --------------------------
	.section	.nv.info._ZN7cutlass13device_kernelIN5flash19enable_sm80_to_sm89INS1_16FlashAttnFwdSm80INS1_25CollectiveMainloopFwdSm80ILi4ELi1ELb0EN4cute5tupleIJNS5_1CILi128EEENS7_ILi112EEENS7_ILi64EEEEEELi64ENS_6half_tEfNS_4arch4Sm80ELb1ELb0ELb1ELb1ELb0ELb0ELb1ELb0EEENS1_21CollectiveEpilogueFwdINS6_IJS8_SA_S9_EEENS6_IJNS7_ILi1EEESI_SI_EEESC_SE_Li128ELb1ELb1ELb0ELb0EEENS1_19SingleTileSchedulerILb1ELb0ELb1ELi128EEEEEEEEEvNT_6ParamsE,"",@"SHT_CUDA_INFO"
	.sectionflags	@""
	.align	4


	//----- nvinfo : EIATTR_CUDA_API_VERSION
	.align		4
        /*0000*/ 	.byte	0x04, 0x37
        /*0002*/ 	.short	(.L_150 - .L_149)
.L_149:
        /*0004*/ 	.word	0x00000082


	//----- nvinfo : EIATTR_KPARAM_INFO
	.align		4
.L_150:
        /*0008*/ 	.byte	0x04, 0x17
        /*000a*/ 	.short	(.L_152 - .L_151)
.L_151:
        /*000c*/ 	.word	0x00000000
        /*0010*/ 	.short	0x0000
        /*0012*/ 	.short	0x0000
        /*0014*/ 	.byte	0x00, 0xf0, 0x61, 0x10


	//----- nvinfo : EIATTR_SPARSE_MMA_MASK
	.align		4
.L_152:
        /*0018*/ 	.byte	0x03, 0x50
        /*001a*/ 	.short	0x0000


	//----- nvinfo : EIATTR_MAXREG_COUNT
	.align		4
        /*001c*/ 	.byte	0x03, 0x1b
        /*001e*/ 	.short	0x00ff


	//----- nvinfo : EIATTR_MERCURY_ISA_VERSION
	.align		4
        /*0020*/ 	.byte	0x03, 0x5f
        /*0022*/ 	.short	0x0101


	//----- nvinfo : EIATTR_EXIT_INSTR_OFFSETS
	.align		4
        /*0024*/ 	.byte	0x04, 0x1c
        /*0026*/ 	.short	(.L_154 - .L_153)


	//   ....[0]....
.L_153:
        /*0028*/ 	.word	0x00000010


	//----- nvinfo : EIATTR_MAX_THREADS
	.align		4
.L_154:
        /*002c*/ 	.byte	0x04, 0x05
        /*002e*/ 	.short	(.L_156 - .L_155)
.L_155:
        /*0030*/ 	.word	0x00000080
        /*0034*/ 	.word	0x00000001
        /*0038*/ 	.word	0x00000001


	//----- nvinfo : EIATTR_CBANK_PARAM_SIZE
	.align		4
.L_156:
        /*003c*/ 	.byte	0x03, 0x19
        /*003e*/ 	.short	0x0418


	//----- nvinfo : EIATTR_PARAM_CBANK
	.align		4
        /*0040*/ 	.byte	0x04, 0x0a
        /*0042*/ 	.short	(.L_158 - .L_157)
	.align		4
.L_157:
        /*0044*/ 	.word	index@(.nv.constant0._ZN7cutlass13device_kernelIN5flash19enable_sm80_to_sm89INS1_16FlashAttnFwdSm80INS1_25CollectiveMainloopFwdSm80ILi4ELi1ELb0EN4cute5tupleIJNS5_1CILi128EEENS7_ILi112EEENS7_ILi64EEEEEELi64ENS_6half_tEfNS_4arch4Sm80ELb1ELb0ELb1ELb1ELb0ELb0ELb1ELb0EEENS1_21CollectiveEpilogueFwdINS6_IJS8_SA_S9_EEENS6_IJNS7_ILi1EEESI_SI_EEESC_SE_Li128ELb1ELb1ELb0ELb0EEENS1_19SingleTileSchedulerILb1ELb0ELb1ELi128EEEEEEEEEvNT_6ParamsE)
        /*0048*/ 	.short	0x0210
        /*004a*/ 	.short	0x0418


	//----- nvinfo : EIATTR_SW_WAR
	.align		4
.L_158:
        /*004c*/ 	.byte	0x04, 0x36
        /*004e*/ 	.short	(.L_160 - .L_159)
.L_159:
        /*0050*/ 	.word	0x00000008
.L_160:


//--------------------- .nv.info._ZN7cutlass13device_kernelIN5flash19enable_sm80_to_sm89INS1_16FlashAttnFwdSm80INS1_25CollectiveMainloopFwdSm80ILi4ELi1ELb0EN4cute5tupleIJNS5_1CILi128EEENS7_ILi112EEENS7_ILi64EEEEEELi64ENS_6half_tEfNS_4arch4Sm80ELb1ELb0ELb1ELb1ELb0ELb1ELb1ELb0EEENS1_21CollectiveEpilogueFwdINS6_IJS8_SA_S9_EEENS6_IJNS7_ILi1EEESI_SI_EEESC_SE_Li128ELb1ELb1ELb0ELb0EEENS1_19SingleTileSchedulerILb1ELb0ELb1ELi128EEEEEEEEEvNT_6ParamsE --------------------------
	.section	.nv.info._ZN7cutlass13device_kernelIN5flash19enable_sm80_to_sm89INS1_16FlashAttnFwdSm80INS1_25CollectiveMainloopFwdSm80ILi4ELi1ELb0EN4cute5tupleIJNS5_1CILi128EEENS7_ILi112EEENS7_ILi64EEEEEELi64ENS_6half_tEfNS_4arch4Sm80ELb1ELb0ELb1ELb1ELb0ELb1ELb1ELb0EEENS1_21CollectiveEpilogueFwdINS6_IJS8_SA_S9_EEENS6_IJNS7_ILi1EEESI_SI_EEESC_SE_Li128ELb1ELb1ELb0ELb0EEENS1_19SingleTileSchedulerILb1ELb0ELb1ELi128EEEEEEEEEvNT_6ParamsE,"",@"SHT_CUDA_INFO"
	.sectionflags	@""
	.align	4


	//----- nvinfo : EIATTR_CUDA_API_VERSION
	.align		4
        /*0000*/ 	.byte	0x04, 0x37
        /*0002*/ 	.short	(.L_162 - .L_161)
.L_161:
        /*0004*/ 	.word	0x00000082


	//----- nvinfo : EIATTR_KPARAM_INFO
	.align		4
.L_162:
        /*0008*/ 	.byte	0x04, 0x17
        /*000a*/ 	.short	(.L_164 - .L_163)
.L_163:
        /*000c*/ 	.word	0x00000000
        /*0010*/ 	.short	0x0000
        /*0012*/ 	.short	0x0000
        /*0014*/ 	.byte	0x00, 0xf0, 0x61, 0x10


	//----- nvinfo : EIATTR_SPARSE_MMA_MASK
	.align		4
.L_164:
        /*0018*/ 	.byte	0x03, 0x50
        /*001a*/ 	.short	0x0000


	//----- nvinfo : EIATTR_MAXREG_COUNT
	.align		4
        /*001c*/ 	.byte	0x03, 0x1b
        /*001e*/ 	.short	0x00ff


	//----- nvinfo : EIATTR_MERCURY_ISA_VERSION
	.align		4
        /*0020*/ 	.byte	0x03, 0x5f
        /*0022*/ 	.short	0x0101


	//----- nvinfo : EIATTR_EXIT_INSTR_OFFSETS
	.align		4
        /*0024*/ 	.byte	0x04, 0x1c
        /*0026*/ 	.short	(.L_166 - .L_165)


	//   ....[0]....
.L_165:
        /*0028*/ 	.word	0x00000010


	//----- nvinfo : EIATTR_MAX_THREADS
	.align		4
.L_166:
        /*002c*/ 	.byte	0x04, 0x05
        /*002e*/ 	.short	(.L_168 - .L_167)
.L_167:
        /*0030*/ 	.word	0x00000080
        /*0034*/ 	.word	0x00000001
        /*0038*/ 	.word	0x00000001


	//----- nvinfo : EIATTR_CBANK_PARAM_SIZE
	.align		4
.L_168:
        /*003c*/ 	.byte	0x03, 0x19
        /*003e*/ 	.short	0x0418


	//----- nvinfo : EIATTR_PARAM_CBANK
	.align		4
        /*0040*/ 	.byte	0x04, 0x0a
        /*0042*/ 	.short	(.L_170 - .L_169)
	.align		4
.L_169:
        /*0044*/ 	.word	index@(.nv.constant0._ZN7cutlass13device_kernelIN5flash19enable_sm80_to_sm89INS1_16FlashAttnFwdSm80INS1_25CollectiveMainloopFwdSm80ILi4ELi1ELb0EN4cute5tupleIJNS5_1CILi128EEENS7_ILi112EEENS7_ILi64EEEEEELi64ENS_6half_tEfNS_4arch4Sm80ELb1ELb0ELb1ELb1ELb0ELb1ELb1ELb0EEENS1_21CollectiveEpilogueFwdINS6_IJS8_SA_S9_EEENS6_IJNS7_ILi1EEESI_SI_EEESC_SE_Li128ELb1ELb1ELb0ELb0EEENS1_19SingleTileSchedulerILb1ELb0ELb1ELi128EEEEEEEEEvNT_6ParamsE)
        /*0048*/ 	.short	0x0210
        /*004a*/ 	.short	0x0418


	//----- nvinfo : EIATTR_SW_WAR
	.align		4
.L_170:
        /*004c*/ 	.byte	0x04, 0x36
        /*004e*/ 	.short	(.L_172 - .L_171)
.L_171:
        /*0050*/ 	.word	0x00000008
.L_172:


//--------------------- .nv.callgraph             --------------------------
	.section	.nv.callgraph,"",@"SHT_CUDA_CALLGRAPH"
	.align	4
	.sectionentsize	8
	.align		4
        /*0000*/ 	.word	0x00000000
	.align		4
        /*0004*/ 	.word	0xffffffff
	.align		4
        /*0008*/ 	.word	0x00000000
	.align		4
        /*000c*/ 	.word	0xfffffffe
	.align		4
        /*0010*/ 	.word	0x00000000
	.align		4
        /*0014*/ 	.word	0xfffffffd
	.align		4
        /*0018*/ 	.word	0x00000000
	.align		4
        /*001c*/ 	.word	0xfffffffc


//--------------------- .nv.constant4             --------------------------
	.section	.nv.constant4,"a",@progbits
	.align	8
	.align		8
.nv.constant4:
        /*0000*/ 	.dword	_ZN73_INTERNAL_df11ec02_37_flash_fwd_hdim64_fp16_softcap_sm80_cu_c784774a_37754cuda3std3__45__cpo5beginE
	.align		8
        /*0008*/ 	.dword	_ZN73_INTERNAL_df11ec02_37_flash_fwd_hdim64_fp16_softcap_sm80_cu_c784774a_37754cuda3std3__45__cpo3endE
	.align		8
        /*0010*/ 	.dword	_ZN73_INTERNAL_df11ec02_37_flash_fwd_hdim64_fp16_softcap_sm80_cu_c784774a_37754cuda3std3__45__cpo6cbeginE
	.align		8
        /*0018*/ 	.dword	_ZN73_INTERNAL_df11ec02_37_flash_fwd_hdim64_fp16_softcap_sm80_cu_c784774a_37754cuda3std3__45__cpo4cendE
	.align		8
        /*0020*/ 	.dword	_ZN73_INTERNAL_df11ec02_37_flash_fwd_hdim64_fp16_softcap_sm80_cu_c784774a_37754cuda3std3__475_GLOBAL__N__df11ec02_37_flash_fwd_hdim64_fp16_softcap_sm80_cu_c784774a_37756ignoreE
	.align		8
        /*0028*/ 	.dword	_ZN73_INTERNAL_df11ec02_37_flash_fwd_hdim64_fp16_softcap_sm80_cu_c784774a_37754cuda3std3__419piecewise_constructE
	.align		8
        /*0030*/ 	.dword	_ZN73_INTERNAL_df11ec02_37_flash_fwd_hdim64_fp16_softcap_sm80_cu_c784774a_37754cuda3std3__48in_placeE
	.align		8
        /*0038*/ 	.dword	_ZN73_INTERNAL_df11ec02_37_flash_fwd_hdim64_fp16_softcap_sm80_cu_c784774a_37754cuda3std6ranges3__45__cpo4swapE
	.align		8
        /*0040*/ 	.dword	_ZN73_INTERNAL_df11ec02_37_flash_fwd_hdim64_fp16_softcap_sm80_cu_c784774a_37754cuda3std6ranges3__45__cpo9iter_moveE
	.align		8
        /*0048*/ 	.dword	_ZN73_INTERNAL_df11ec02_37_flash_fwd_hdim64_fp16_softcap_sm80_cu_c784774a_37754cute7productE
	.align		8
        /*0050*/ 	.dword	_ZN73_INTERNAL_df11ec02_37_flash_fwd_hdim64_fp16_softcap_sm80_cu_c784774a_37754cute1_E


//--------------------- .text._ZN7cutlass13device_kernelIN5flash19enable_sm80_to_sm89INS1_16FlashAttnFwdSm80INS1_25CollectiveMainloopFwdSm80ILi4ELi1ELb0EN4cute5tupleIJNS5_1CILi128EEENS7_ILi112EEENS7_ILi64EEEEEELi64ENS_6half_tEfNS_4arch4Sm80ELb0ELb0ELb1ELb0ELb0ELb0ELb1ELb0EEENS1_21CollectiveEpilogueFwdINS6_IJS8_SA_S9_EEENS6_IJNS7_ILi1EEESI_SI_EEESC_SE_Li128ELb0ELb1ELb0ELb0EEENS1_19SingleTileSchedulerILb0ELb0ELb1ELi128EEEEEEEEEvNT_6ParamsE --------------------------
	.section	.text._ZN7cutlass13device_kernelIN5flash19enable_sm80_to_sm89INS1_16FlashAttnFwdSm80INS1_25CollectiveMainloopFwdSm80ILi4ELi1ELb0EN4cute5tupleIJNS5_1CILi128EEENS7_ILi112EEENS7_ILi64EEEEEELi64ENS_6half_tEfNS_4arch4Sm80ELb0ELb0ELb1ELb0ELb0ELb0ELb1ELb0EEENS1_21CollectiveEpilogueFwdINS6_IJS8_SA_S9_EEENS6_IJNS7_ILi1EEESI_SI_EEESC_SE_Li128ELb0ELb1ELb0ELb0EEENS1_19SingleTileSchedulerILb0ELb0ELb1ELi128EEEEEEEEEvNT_6ParamsE,"ax",@progbits
	.align	128
.text._ZN7cutlass13device_kernelIN5flash19enable_sm80_to_sm89INS1_16FlashAttnFwdSm80INS1_25CollectiveMainloopFwdSm80ILi4ELi1ELb0EN4cute5tupleIJNS5_1CILi128EEENS7_ILi112EEENS7_ILi64EEEEEELi64ENS_6half_tEfNS_4arch4Sm80ELb0ELb0ELb1ELb0ELb0ELb0ELb1ELb0EEENS1_21CollectiveEpilogueFwdINS6_IJS8_SA_S9_EEENS6_IJNS7_ILi1EEESI_SI_EEESC_SE_Li128ELb0ELb1ELb0ELb0EEENS1_19SingleTileSchedulerILb0ELb0ELb1ELi128EEEEEEEEEvNT_6ParamsE:
        .type           _ZN7cutlass13device_kernelIN5flash19enable_sm80_to_sm89INS1_16FlashAttnFwdSm80INS1_25CollectiveMainloopFwdSm80ILi4ELi1ELb0EN4cute5tupleIJNS5_1CILi128EEENS7_ILi112EEENS7_ILi64EEEEEELi64ENS_6half_tEfNS_4arch4Sm80ELb0ELb0ELb1ELb0ELb0ELb0ELb1ELb0EEENS1_21CollectiveEpilogueFwdINS6_IJS8_SA_S9_EEENS6_IJNS7_ILi1EEESI_SI_EEESC_SE_Li128ELb0ELb1ELb0ELb0EEENS1_19SingleTileSchedulerILb0ELb0ELb1ELi128EEEEEEEEEvNT_6ParamsE,@function
        .size           _ZN7cutlass13device_kernelIN5flash19enable_sm80_to_sm89INS1_16FlashAttnFwdSm80INS1_25CollectiveMainloopFwdSm80ILi4ELi1ELb0EN4cute5tupleIJNS5_1CILi128EEENS7_ILi112EEENS7_ILi64EEEEEELi64ENS_6half_tEfNS_4arch4Sm80ELb0ELb0ELb1ELb0ELb0ELb0ELb1ELb0EEENS1_21CollectiveEpilogueFwdINS6_IJS8_SA_S9_EEENS6_IJNS7_ILi1EEESI_SI_EEESC_SE_Li128ELb0ELb1ELb0ELb0EEENS1_19SingleTileSchedulerILb0ELb0ELb1ELi128EEEEEEEEEvNT_6ParamsE,(.L_x_9 - _ZN7cutlass13device_kernelIN5flash19enable_sm80_to_sm89INS1_16FlashAttnFwdSm80INS1_25CollectiveMainloopFwdSm80ILi4ELi1ELb0EN4cute5tupleIJNS5_1CILi128EEENS7_ILi112EEENS7_ILi64EEEEEELi64ENS_6half_tEfNS_4arch4Sm80ELb0ELb0ELb1ELb0ELb0ELb0ELb1ELb0EEENS1_21CollectiveEpilogueFwdINS6_IJS8_SA_S9_EEENS6_IJNS7_ILi1EEESI_SI_EEESC_SE_Li128ELb0ELb1ELb0ELb0EEENS1_19SingleTileSchedulerILb0ELb0ELb1ELi128EEEEEEEEEvNT_6ParamsE)
        .other          _ZN7cutlass13device_kernelIN5flash19enable_sm80_to_sm89INS1_16FlashAttnFwdSm80INS1_25CollectiveMainloopFwdSm80ILi4ELi1ELb0EN4cute5tupleIJNS5_1CILi128EEENS7_ILi112EEENS7_ILi64EEEEEELi64ENS_6half_tEfNS_4arch4Sm80ELb0ELb0ELb1ELb0ELb0ELb0ELb1ELb0EEENS1_21CollectiveEpilogueFwdINS6_IJS8_SA_S9_EEENS6_IJNS7_ILi1EEESI_SI_EEESC_SE_Li128ELb0ELb1ELb0ELb0EEENS1_19SingleTileSchedulerILb0ELb0ELb1ELi128EEEEEEEEEvNT_6ParamsE,@"STO_CUDA_ENTRY STV_DEFAULT"
_ZN7cutlass13device_kernelIN5flash19enable_sm80_to_sm89INS1_16FlashAttnFwdSm80INS1_25CollectiveMainloopFwdSm80ILi4ELi1ELb0EN4cute5tupleIJNS5_1CILi128EEENS7_ILi112EEENS7_ILi64EEEEEELi64ENS_6half_tEfNS_4arch4Sm80ELb0ELb0ELb1ELb0ELb0ELb0ELb1ELb0EEENS1_21CollectiveEpilogueFwdINS6_IJS8_SA_S9_EEENS6_IJNS7_ILi1EEESI_SI_EEESC_SE_Li128ELb0ELb1ELb0ELb0EEENS1_19SingleTileSchedulerILb0ELb0ELb1ELi128EEEEEEEEEvNT_6ParamsE:
[----:B------:R-:W-:Y:S01]  /*0000*/  LDC R1, c[0x0][0x28] ;  /* 0x00000a00ff017b82 */ /* 0x000fe20000000800 */
[----:B------:R-:W-:Y:S05]  /*0010*/  EXIT ;  /* 0x000000000000794d */ /* 0x000fea0003800000 */
.L_x_0:
[----:B------:R-:W-:-:S00]  /*0020*/  BRA `(.L_x_0) ;  /* 0xfffffffc00fc7947 */ /* 0x000fc0000383ffff */
[----:B------:R-:W-:-:S00]  /*0030*/  NOP ;  /* 0x0000000000007918 */ /* 0x000fc00000000000 */
        /* <DEDUP_REMOVED lines=12> */
.L_x_9:


//--------------------- .text._ZN7cutlass13device_kernelIN5flash19enable_sm80_to_sm89INS1_16FlashAttnFwdSm80INS1_25CollectiveMainloopFwdSm80ILi4ELi1ELb0EN4cute5tupleIJNS5_1CILi128EEENS7_ILi112EEENS7_ILi64EEEEEELi64ENS_6half_tEfNS_4arch4Sm80ELb0ELb0ELb1ELb1ELb0ELb0ELb1ELb0EEENS1_21CollectiveEpilogueFwdINS6_IJS8_SA_S9_EEENS6_IJNS7_ILi1EEESI_SI_EEESC_SE_Li128ELb1ELb1ELb0ELb0EEENS1_19SingleTileSchedulerILb1ELb0ELb1ELi128EEEEEEEEEvNT_6ParamsE --------------------------
	.section	.text._ZN7cutlass13device_kernelIN5flash19enable_sm80_to_sm89INS1_16FlashAttnFwdSm80INS1_25CollectiveMainloopFwdSm80ILi4ELi1ELb0EN4cute5tupleIJNS5_1CILi128EEENS7_ILi112EEENS7_ILi64EEEEEELi64ENS_6half_tEfNS_4arch4Sm80ELb0ELb0ELb1ELb1ELb0ELb0ELb1ELb0EEENS1_21CollectiveEpilogueFwdINS6_IJS8_SA_S9_EEENS6_IJNS7_ILi1EEESI_SI_EEESC_SE_Li128ELb1ELb1ELb0ELb0EEENS1_19SingleTileSchedulerILb1ELb0ELb1ELi128EEEEEEEEEvNT_6ParamsE,"ax",@progbits
	.align	128
.text._ZN7cutlass13device_kernelIN5flash19enable_sm80_to_sm89INS1_16FlashAttnFwdSm80INS1_25CollectiveMainloopFwdSm80ILi4ELi1ELb0EN4cute5tupleIJNS5_1CILi128EEENS7_ILi112EEENS7_ILi64EEEEEELi64ENS_6half_tEfNS_4arch4Sm80ELb0ELb0ELb1ELb1ELb0ELb0ELb1ELb0EEENS1_21CollectiveEpilogueFwdINS6_IJS8_SA_S9_EEENS6_IJNS7_ILi1EEESI_SI_EEESC_SE_Li128ELb1ELb1ELb0ELb0EEENS1_19SingleTileSchedulerILb1ELb0ELb1ELi128EEEEEEEEEvNT_6ParamsE:
        .type           _ZN7cutlass13device_kernelIN5flash19enable_sm80_to_sm89INS1_16FlashAttnFwdSm80INS1_25CollectiveMainloopFwdSm80ILi4ELi1ELb0EN4cute5tupleIJNS5_1CILi128EEENS7_ILi112EEENS7_ILi64EEEEEELi64ENS_6half_tEfNS_4arch4Sm80ELb0ELb0ELb1ELb1ELb0ELb0ELb1ELb0EEENS1_21CollectiveEpilogueFwdINS6_IJS8_SA_S9_EEENS6_IJNS7_ILi1EEESI_SI_EEESC_SE_Li128ELb1ELb1ELb0ELb0EEENS1_19SingleTileSchedulerILb1ELb0ELb1ELi128EEEEEEEEEvNT_6ParamsE,@function
        .size           _ZN7cutlass13device_kernelIN5flash19enable_sm80_to_sm89INS1_16FlashAttnFwdSm80INS1_25CollectiveMainloopFwdSm80ILi4ELi1ELb0EN4cute5tupleIJNS5_1CILi128EEENS7_ILi112EEENS7_ILi64EEEEEELi64ENS_6half_tEfNS_4arch4Sm80ELb0ELb0ELb1ELb1ELb0ELb0ELb1ELb0EEENS1_21CollectiveEpilogueFwdINS6_IJS8_SA_S9_EEENS6_IJNS7_ILi1EEESI_SI_EEESC_SE_Li128ELb1ELb1ELb0ELb0EEENS1_19SingleTileSchedulerILb1ELb0ELb1ELi128EEEEEEEEEvNT_6ParamsE,(.L_x_10 - _ZN7cutlass13device_kernelIN5flash19enable_sm80_to_sm89INS1_16FlashAttnFwdSm80INS1_25CollectiveMainloopFwdSm80ILi4ELi1ELb0EN4cute5tupleIJNS5_1CILi128EEENS7_ILi112EEENS7_ILi64EEEEEELi64ENS_6half_tEfNS_4arch4Sm80ELb0ELb0ELb1ELb1ELb0ELb0ELb1ELb0EEENS1_21CollectiveEpilogueFwdINS6_IJS8_SA_S9_EEENS6_IJNS7_ILi1EEESI_SI_EEESC_SE_Li128ELb1ELb1ELb0ELb0EEENS1_19SingleTileSchedulerILb1ELb0ELb1ELi128EEEEEEEEEvNT_6ParamsE)
        .other          _ZN7cutlass13device_kernelIN5flash19enable_sm80_to_sm89INS1_16FlashAttnFwdSm80INS1_25CollectiveMainloopFwdSm80ILi4ELi1ELb0EN4cute5tupleIJNS5_1CILi128EEENS7_ILi112EEENS7_ILi64EEEEEELi64ENS_6half_tEfNS_4arch4Sm80ELb0ELb0ELb1ELb1ELb0ELb0ELb1ELb0EEENS1_21CollectiveEpilogueFwdINS6_IJS8_SA_S9_EEENS6_IJNS7_ILi1EEESI_SI_EEESC_SE_Li128ELb1ELb1ELb0ELb0EEENS1_19SingleTileSchedulerILb1ELb0ELb1ELi128EEEEEEEEEvNT_6ParamsE,@"STO_CUDA_ENTRY STV_DEFAULT"
_ZN7cutlass13device_kernelIN5flash19enable_sm80_to_sm89INS1_16FlashAttnFwdSm80INS1_25CollectiveMainloopFwdSm80ILi4ELi1ELb0EN4cute5tupleIJNS5_1CILi128EEENS7_ILi112EEENS7_ILi64EEEEEELi64ENS_6half_tEfNS_4arch4Sm80ELb0ELb0ELb1ELb1ELb0ELb0ELb1ELb0EEENS1_21CollectiveEpilogueFwdINS6_IJS8_SA_S9_EEENS6_IJNS7_ILi1EEESI_SI_EEESC_SE_Li128ELb1ELb1ELb0ELb0EEENS1_19SingleTileSchedulerILb1ELb0ELb1ELi128EEEEEEEEEvNT_6ParamsE:
[----:B------:R-:W-:Y:S01]  /*0000*/  LDC R1, c[0x0][0x28] ;  /* 0x00000a00ff017b82 */ /* 0x000fe20000000800 */
[----:B------:R-:W-:Y:S05]  /*0010*/  EXIT ;  /* 0x000000000000794d */ /* 0x000fea0003800000 */
.L_x_1:
        /* <DEDUP_REMOVED lines=14> */
.L_x_10:


//--------------------- .text._ZN7cutlass13device_kernelIN5flash19enable_sm80_to_sm89INS1_16FlashAttnFwdSm80INS1_25CollectiveMainloopFwdSm80ILi4ELi1ELb0EN4cute5tupleIJNS5_1CILi128EEENS7_ILi112EEENS7_ILi64EEEEEELi64ENS_6half_tEfNS_4arch4Sm80ELb0ELb0ELb1ELb1ELb0ELb1ELb1ELb0EEENS1_21CollectiveEpilogueFwdINS6_IJS8_SA_S9_EEENS6_IJNS7_ILi1EEESI_SI_EEESC_SE_Li128ELb1ELb1ELb0ELb0EEENS1_19SingleTileSchedulerILb1ELb0ELb1ELi128EEEEEEEEEvNT_6ParamsE --------------------------
	.section	.text._ZN7cutlass13device_kernelIN5flash19enable_sm80_to_sm89INS1_16FlashAttnFwdSm80INS1_25CollectiveMainloopFwdSm80ILi4ELi1ELb0EN4cute5tupleIJNS5_1CILi128EEENS7_ILi112EEENS7_ILi64EEEEEELi64ENS_6half_tEfNS_4arch4Sm80ELb0ELb0ELb1ELb1ELb0ELb1ELb1ELb0EEENS1_21CollectiveEpilogueFwdINS6_IJS8_SA_S9_EEENS6_IJNS7_ILi1EEESI_SI_EEESC_SE_Li128ELb1ELb1ELb0ELb0EEENS1_19SingleTileSchedulerILb1ELb0ELb1ELi128EEEEEEEEEvNT_6ParamsE,"ax",@progbits
	.align	128
.text._ZN7cutlass13device_kernelIN5flash19enable_sm80_to_sm89INS1_16FlashAttnFwdSm80INS1_25CollectiveMainloopFwdSm80ILi4ELi1ELb0EN4cute5tupleIJNS5_1CILi128EEENS7_ILi112EEENS7_ILi64EEEEEELi64ENS_6half_tEfNS_4arch4Sm80ELb0ELb0ELb1ELb1ELb0ELb1ELb1ELb0EEENS1_21CollectiveEpilogueFwdINS6_IJS8_SA_S9_EEENS6_IJNS7_ILi1EEESI_SI_EEESC_SE_Li128ELb1ELb1ELb0ELb0EEENS1_19SingleTileSchedulerILb1ELb0ELb1ELi128EEEEEEEEEvNT_6ParamsE:
        .type           _ZN7cutlass13device_kernelIN5flash19enable_sm80_to_sm89INS1_16FlashAttnFwdSm80INS1_25CollectiveMainloopFwdSm80ILi4ELi1ELb0EN4cute5tupleIJNS5_1CILi128EEENS7_ILi112EEENS7_ILi64EEEEEELi64ENS_6half_tEfNS_4arch4Sm80ELb0ELb0ELb1ELb1ELb0ELb1ELb1ELb0EEENS1_21CollectiveEpilogueFwdINS6_IJS8_SA_S9_EEENS6_IJNS7_ILi1EEESI_SI_EEESC_SE_Li128ELb1ELb1ELb0ELb0EEENS1_19SingleTileSchedulerILb1ELb0ELb1ELi128EEEEEEEEEvNT_6ParamsE,@function
        .size           _ZN7cutlass13device_kernelIN5flash19enable_sm80_to_sm89INS1_16FlashAttnFwdSm80INS1_25CollectiveMainloopFwdSm80ILi4ELi1ELb0EN4cute5tupleIJNS5_1CILi128EEENS7_ILi112EEENS7_ILi64EEEEEELi64ENS_6half_tEfNS_4arch4Sm80ELb0ELb0ELb1ELb1ELb0ELb1ELb1ELb0EEENS1_21CollectiveEpilogueFwdINS6_IJS8_SA_S9_EEENS6_IJNS7_ILi1EEESI_SI_EEESC_SE_Li128ELb1ELb1ELb0ELb0EEENS1_19SingleTileSchedulerILb1ELb0ELb1ELi128EEEEEEEEEvNT_6ParamsE,(.L_x_11 - _ZN7cutlass13device_kernelIN5flash19enable_sm80_to_sm89INS1_16FlashAttnFwdSm80INS1_25CollectiveMainloopFwdSm80ILi4ELi1ELb0EN4cute5tupleIJNS5_1CILi128EEENS7_ILi112EEENS7_ILi64EEEEEELi64ENS_6half_tEfNS_4arch4Sm80ELb0ELb0ELb1ELb1ELb0ELb1ELb1ELb0EEENS1_21CollectiveEpilogueFwdINS6_IJS8_SA_S9_EEENS6_IJNS7_ILi1EEESI_SI_EEESC_SE_Li128ELb1ELb1ELb0ELb0EEENS1_19SingleTileSchedulerILb1ELb0ELb1ELi128EEEEEEEEEvNT_6ParamsE)
        .other          _ZN7cutlass13device_kernelIN5flash19enable_sm80_to_sm89INS1_16FlashAttnFwdSm80INS1_25CollectiveMainloopFwdSm80ILi4ELi1ELb0EN4cute5tupleIJNS5_1CILi128EEENS7_ILi112EEENS7_ILi64EEEEEELi64ENS_6half_tEfNS_4arch4Sm80ELb0ELb0ELb1ELb1ELb0ELb1ELb1ELb0EEENS1_21CollectiveEpilogueFwdINS6_IJS8_SA_S9_EEENS6_IJNS7_ILi1EEESI_SI_EEESC_SE_Li128ELb1ELb1ELb0ELb0EEENS1_19SingleTileSchedulerILb1ELb0ELb1ELi128EEEEEEEEEvNT_6ParamsE,@"STO_CUDA_ENTRY STV_DEFAULT"
_ZN7cutlass13device_kernelIN5flash19enable_sm80_to_sm89INS1_16FlashAttnFwdSm80INS1_25CollectiveMainloopFwdSm80ILi4ELi1ELb0EN4cute5tupleIJNS5_1CILi128EEENS7_ILi112EEENS7_ILi64EEEEEELi64ENS_6half_tEfNS_4arch4Sm80ELb0ELb0ELb1ELb1ELb0ELb1ELb1ELb0EEENS1_21CollectiveEpilogueFwdINS6_IJS8_SA_S9_EEENS6_IJNS7_ILi1EEESI_SI_EEESC_SE_Li128ELb1ELb1ELb0ELb0EEENS1_19SingleTileSchedulerILb1ELb0ELb1ELi128EEEEEEEEEvNT_6ParamsE:
[----:B------:R-:W-:Y:S01]  /*0000*/  LDC R1, c[0x0][0x28] ;  /* 0x00000a00ff017b82 */ /* 0x000fe20000000800 */
[----:B------:R-:W-:Y:S05]  /*0010*/  EXIT ;  /* 0x000000000000794d */ /* 0x000fea0003800000 */
.L_x_2:
        /* <DEDUP_REMOVED lines=14> */
.L_x_11:


//--------------------- .text._ZN7cutlass13device_kernelIN5flash19enable_sm80_to_sm89INS1_16FlashAttnFwdSm80INS1_25CollectiveMainloopFwdSm80ILi4ELi1ELb0EN4cute5tupleIJNS5_1CILi128EEENS7_ILi96EEENS7_ILi64EEEEEELi64ENS_6half_tEfNS_4arch4Sm80ELb0ELb1ELb1ELb0ELb0ELb0ELb1ELb0EEENS1_21CollectiveEpilogueFwdINS6_IJS8_SA_S9_EEENS6_IJNS7_ILi1EEESI_SI_EEESC_SE_Li128ELb0ELb1ELb0ELb0EEENS1_19SingleTileSchedulerILb0ELb0ELb1ELi128EEEEEEEEEvNT_6ParamsE --------------------------
	.section	.text._ZN7cutlass13device_kernelIN5flash19enable_sm80_to_sm89INS1_16FlashAttnFwdSm80INS1_25CollectiveMainloopFwdSm80ILi4ELi1ELb0EN4cute5tupleIJNS5_1CILi128EEENS7_ILi96EEENS7_ILi64EEEEEELi64ENS_6half_tEfNS_4arch4Sm80ELb0ELb1ELb1ELb0ELb0ELb0ELb1ELb0EEENS1_21CollectiveEpilogueFwdINS6_IJS8_SA_S9_EEENS6_IJNS7_ILi1EEESI_SI_EEESC_SE_Li128ELb0ELb1ELb0ELb0EEENS1_19SingleTileSchedulerILb0ELb0ELb1ELi128EEEEEEEEEvNT_6ParamsE,"ax",@progbits
	.align	128
.text._ZN7cutlass13device_kernelIN5flash19enable_sm80_to_sm89INS1_16FlashAttnFwdSm80INS1_25CollectiveMainloopFwdSm80ILi4ELi1ELb0EN4cute5tupleIJNS5_1CILi128EEENS7_ILi96EEENS7_ILi64EEEEEELi64ENS_6half_tEfNS_4arch4Sm80ELb0ELb1ELb1ELb0ELb0ELb0ELb1ELb0EEENS1_21CollectiveEpilogueFwdINS6_IJS8_SA_S9_EEENS6_IJNS7_ILi1EEESI_SI_EEESC_SE_Li128ELb0ELb1ELb0ELb0EEENS1_19SingleTileSchedulerILb0ELb0ELb1ELi128EEEEEEEEEvNT_6ParamsE:
        .type           _ZN7cutlass13device_kernelIN5flash19enable_sm80_to_sm89INS1_16FlashAttnFwdSm80INS1_25CollectiveMainloopFwdSm80ILi4ELi1ELb0EN4cute5tupleIJNS5_1CILi128EEENS7_ILi96EEENS7_ILi64EEEEEELi64ENS_6half_tEfNS_4arch4Sm80ELb0ELb1ELb1ELb0ELb0ELb0ELb1ELb0EEENS1_21CollectiveEpilogueFwdINS6_IJS8_SA_S9_EEENS6_IJNS7_ILi1EEESI_SI_EEESC_SE_Li128ELb0ELb1ELb0ELb0EEENS1_19SingleTileSchedulerILb0ELb0ELb1ELi128EEEEEEEEEvNT_6ParamsE,@function
        .size           _ZN7cutlass13device_kernelIN5flash19enable_sm80_to_sm89INS1_16FlashAttnFwdSm80INS1_25CollectiveMainloopFwdSm80ILi4ELi1ELb0EN4cute5tupleIJNS5_1CILi128EEENS7_ILi96EEENS7_ILi64EEEEEELi64ENS_6half_tEfNS_4arch4Sm80ELb0ELb1ELb1ELb0ELb0ELb0ELb1ELb0EEENS1_21CollectiveEpilogueFwdINS6_IJS8_SA_S9_EEENS6_IJNS7_ILi1EEESI_SI_EEESC_SE_Li128ELb0ELb1ELb0ELb0EEENS1_19SingleTileSchedulerILb0ELb0ELb1ELi128EEEEEEEEEvNT_6ParamsE,(.L_x_12 - _ZN7cutlass13device_kernelIN5flash19enable_sm80_to_sm89INS1_16FlashAttnFwdSm80INS1_25CollectiveMainloopFwdSm80ILi4ELi1ELb0EN4cute5tupleIJNS5_1CILi128EEENS7_ILi96EEENS7_ILi64EEEEEELi64ENS_6half_tEfNS_4arch4Sm80ELb0ELb1ELb1ELb0ELb0ELb0ELb1ELb0EEENS1_21CollectiveEpilogueFwdINS6_IJS8_SA_S9_EEENS6_IJNS7_ILi1EEESI_SI_EEESC_SE_Li128ELb0ELb1ELb0ELb0EEENS1_19SingleTileSchedulerILb0ELb0ELb1ELi128EEEEEEEEEvNT_6ParamsE)
        .other          _ZN7cutlass13device_kernelIN5flash19enable_sm80_to_sm89INS1_16FlashAttnFwdSm80INS1_25CollectiveMainloopFwdSm80ILi4ELi1ELb0EN4cute5tupleIJNS5_1CILi128EEENS7_ILi96EEENS7_ILi64EEEEEELi64ENS_6half_tEfNS_4arch4Sm80ELb0ELb1ELb1ELb0ELb0ELb0ELb1ELb0EEENS1_21CollectiveEpilogueFwdINS6_IJS8_SA_S9_EEENS6_IJNS7_ILi1EEESI_SI_EEESC_SE_Li128ELb0ELb1ELb0ELb0EEENS1_19SingleTileSchedulerILb0ELb0ELb1ELi128EEEEEEEEEvNT_6ParamsE,@"STO_CUDA_ENTRY STV_DEFAULT"
_ZN7cutlass13device_kernelIN5flash19enable_sm80_to_sm89INS1_16FlashAttnFwdSm80INS1_25CollectiveMainloopFwdSm80ILi4ELi1ELb0EN4cute5tupleIJNS5_1CILi128EEENS7_ILi96EEENS7_ILi64EEEEEELi64ENS_6half_tEfNS_4arch4Sm80ELb0ELb1ELb1ELb0ELb0ELb0ELb1ELb0EEENS1_21CollectiveEpilogueFwdINS6_IJS8_SA_S9_EEENS6_IJNS7_ILi1EEESI_SI_EEESC_SE_Li128ELb0ELb1ELb0ELb0EEENS1_19SingleTileSchedulerILb0ELb0ELb1ELi128EEEEEEEEEvNT_6ParamsE:
[----:B------:R-:W-:Y:S01]  /*0000*/  LDC R1, c[0x0][0x28] ;  /* 0x00000a00ff017b82 */ /* 0x000fe20000000800 */
[----:B------:R-:W-:Y:S05]  /*0010*/  EXIT ;  /* 0x000000000000794d */ /* 0x000fea0003800000 */
.L_x_3:
        /* <DEDUP_REMOVED lines=14> */
.L_x_12:


//--------------------- .text._ZN7cutlass13device_kernelIN5flash19enable_sm80_to_sm89INS1_16FlashAttnFwdSm80INS1_25CollectiveMainloopFwdSm80ILi4ELi1ELb0EN4cute5tupleIJNS5_1CILi128EEENS7_ILi96EEENS7_ILi64EEEEEELi64ENS_6half_tEfNS_4arch4Sm80ELb0ELb1ELb1ELb1ELb0ELb0ELb1ELb0EEENS1_21CollectiveEpilogueFwdINS6_IJS8_SA_S9_EEENS6_IJNS7_ILi1EEESI_SI_EEESC_SE_Li128ELb1ELb1ELb0ELb0EEENS1_19SingleTileSchedulerILb1ELb0ELb1ELi128EEEEEEEEEvNT_6ParamsE --------------------------
	.section	.text._ZN7cutlass13device_kernelIN5flash19enable_sm80_to_sm89INS1_16FlashAttnFwdSm80INS1_25CollectiveMainloopFwdSm80ILi4ELi1ELb0EN4cute5tupleIJNS5_1CILi128EEENS7_ILi96EEENS7_ILi64EEEEEELi64ENS_6half_tEfNS_4arch4Sm80ELb0ELb1ELb1ELb1ELb0ELb0ELb1ELb0EEENS1_21CollectiveEpilogueFwdINS6_IJS8_SA_S9_EEENS6_IJNS7_ILi1EEESI_SI_EEESC_SE_Li128ELb1ELb1ELb0ELb0EEENS1_19SingleTileSchedulerILb1ELb0ELb1ELi128EEEEEEEEEvNT_6ParamsE,"ax",@progbits
	.align	128
.text._ZN7cutlass13device_kernelIN5flash19enable_sm80_to_sm89INS1_16FlashAttnFwdSm80INS1_25CollectiveMainloopFwdSm80ILi4ELi1ELb0EN4cute5tupleIJNS5_1CILi128EEENS7_ILi96EEENS7_ILi64EEEEEELi64ENS_6half_tEfNS_4arch4Sm80ELb0ELb1ELb1ELb1ELb0ELb0ELb1ELb0EEENS1_21CollectiveEpilogueFwdINS6_IJS8_SA_S9_EEENS6_IJNS7_ILi1EEESI_SI_EEESC_SE_Li128ELb1ELb1ELb0ELb0EEENS1_19SingleTileSchedulerILb1ELb0ELb1ELi128EEEEEEEEEvNT_6ParamsE:
        .type           _ZN7cutlass13device_kernelIN5flash19enable_sm80_to_sm89INS1_16FlashAttnFwdSm80INS1_25CollectiveMainloopFwdSm80ILi4ELi1ELb0EN4cute5tupleIJNS5_1CILi128EEENS7_ILi96EEENS7_ILi64EEEEEELi64ENS_6half_tEfNS_4arch4Sm80ELb0ELb1ELb1ELb1ELb0ELb0ELb1ELb0EEENS1_21CollectiveEpilogueFwdINS6_IJS8_SA_S9_EEENS6_IJNS7_ILi1EEESI_SI_EEESC_SE_Li128ELb1ELb1ELb0ELb0EEENS1_19SingleTileSchedulerILb1ELb0ELb1ELi128EEEEEEEEEvNT_6ParamsE,@function
        .size           _ZN7cutlass13device_kernelIN5flash19enable_sm80_to_sm89INS1_16FlashAttnFwdSm80INS1_25CollectiveMainloopFwdSm80ILi4ELi1ELb0EN4cute5tupleIJNS5_1CILi128EEENS7_ILi96EEENS7_ILi64EEEEEELi64ENS_6half_tEfNS_4arch4Sm80ELb0ELb1ELb1ELb1ELb0ELb0ELb1ELb0EEENS1_21CollectiveEpilogueFwdINS6_IJS8_SA_S9_EEENS6_IJNS7_ILi1EEESI_SI_EEESC_SE_Li128ELb1ELb1ELb0ELb0EEENS1_19SingleTileSchedulerILb1ELb0ELb1ELi128EEEEEEEEEvNT_6ParamsE,(.L_x_13 - _ZN7cutlass13device_kernelIN5flash19enable_sm80_to_sm89INS1_16FlashAttnFwdSm80INS1_25CollectiveMainloopFwdSm80ILi4ELi1ELb0EN4cute5tupleIJNS5_1CILi128EEENS7_ILi96EEENS7_ILi64EEEEEELi64ENS_6half_tEfNS_4arch4Sm80ELb0ELb1ELb1ELb1ELb0ELb0ELb1ELb0EEENS1_21CollectiveEpilogueFwdINS6_IJS8_SA_S9_EEENS6_IJNS7_ILi1EEESI_SI_EEESC_SE_Li128ELb1ELb1ELb0ELb0EEENS1_19SingleTileSchedulerILb1ELb0ELb1ELi128EEEEEEEEEvNT_6ParamsE)
        .other          _ZN7cutlass13device_kernelIN5flash19enable_sm80_to_sm89INS1_16FlashAttnFwdSm80INS1_25CollectiveMainloopFwdSm80ILi4ELi1ELb0EN4cute5tupleIJNS5_1CILi128EEENS7_ILi96EEENS7_ILi64EEEEEELi64ENS_6half_tEfNS_4arch4Sm80ELb0ELb1ELb1ELb1ELb0ELb0ELb1ELb0EEENS1_21CollectiveEpilogueFwdINS6_IJS8_SA_S9_EEENS6_IJNS7_ILi1EEESI_SI_EEESC_SE_Li128ELb1ELb1ELb0ELb0EEENS1_19SingleTileSchedulerILb1ELb0ELb1ELi128EEEEEEEEEvNT_6ParamsE,@"STO_CUDA_ENTRY STV_DEFAULT"
_ZN7cutlass13device_kernelIN5flash19enable_sm80_to_sm89INS1_16FlashAttnFwdSm80INS1_25CollectiveMainloopFwdSm80ILi4ELi1ELb0EN4cute5tupleIJNS5_1CILi128EEENS7_ILi96EEENS7_ILi64EEEEEELi64ENS_6half_tEfNS_4arch4Sm80ELb0ELb1ELb1ELb1ELb0ELb0ELb1ELb0EEENS1_21CollectiveEpilogueFwdINS6_IJS8_SA_S9_EEENS6_IJNS7_ILi1EEESI_SI_EEESC_SE_Li128ELb1ELb1ELb0ELb0EEENS1_19SingleTileSchedulerILb1ELb0ELb1ELi128EEEEEEEEEvNT_6ParamsE:
[----:B------:R-:W-:Y:S01]  /*0000*/  LDC R1, c[0x0][0x28] ;  /* 0x00000a00ff017b82 */ /* 0x000fe20000000800 */
[----:B------:R-:W-:Y:S05]  /*0010*/  EXIT ;  /* 0x000000000000794d */ /* 0x000fea0003800000 */
.L_x_4:
        /* <DEDUP_REMOVED lines=14> */
.L_x_13:


//--------------------- .text._ZN7cutlass13device_kernelIN5flash19enable_sm80_to_sm89INS1_16FlashAttnFwdSm80INS1_25CollectiveMainloopFwdSm80ILi4ELi1ELb0EN4cute5tupleIJNS5_1CILi128EEENS7_ILi96EEENS7_ILi64EEEEEELi64ENS_6half_tEfNS_4arch4Sm80ELb0ELb1ELb1ELb1ELb0ELb1ELb1ELb0EEENS1_21CollectiveEpilogueFwdINS6_IJS8_SA_S9_EEENS6_IJNS7_ILi1EEESI_SI_EEESC_SE_Li128ELb1ELb1ELb0ELb0EEENS1_19SingleTileSchedulerILb1ELb0ELb1ELi128EEEEEEEEEvNT_6ParamsE --------------------------
	.section	.text._ZN7cutlass13device_kernelIN5flash19enable_sm80_to_sm89INS1_16FlashAttnFwdSm80INS1_25CollectiveMainloopFwdSm80ILi4ELi1ELb0EN4cute5tupleIJNS5_1CILi128EEENS7_ILi96EEENS7_ILi64EEEEEELi64ENS_6half_tEfNS_4arch4Sm80ELb0ELb1ELb1ELb1ELb0ELb1ELb1ELb0EEENS1_21CollectiveEpilogueFwdINS6_IJS8_SA_S9_EEENS6_IJNS7_ILi1EEESI_SI_EEESC_SE_Li128ELb1ELb1ELb0ELb0EEENS1_19SingleTileSchedulerILb1ELb0ELb1ELi128EEEEEEEEEvNT_6ParamsE,"ax",@progbits
	.align	128
.text._ZN7cutlass13device_kernelIN5flash19enable_sm80_to_sm89INS1_16FlashAttnFwdSm80INS1_25CollectiveMainloopFwdSm80ILi4ELi1ELb0EN4cute5tupleIJNS5_1CILi128EEENS7_ILi96EEENS7_ILi64EEEEEELi64ENS_6half_tEfNS_4arch4Sm80ELb0ELb1ELb1ELb1ELb0ELb1ELb1ELb0EEENS1_21CollectiveEpilogueFwdINS6_IJS8_SA_S9_EEENS6_IJNS7_ILi1EEESI_SI_EEESC_SE_Li128ELb1ELb1ELb0ELb0EEENS1_19SingleTileSchedulerILb1ELb0ELb1ELi128EEEEEEEEEvNT_6ParamsE:
        .type           _ZN7cutlass13device_kernelIN5flash19enable_sm80_to_sm89INS1_16FlashAttnFwdSm80INS1_25CollectiveMainloopFwdSm80ILi4ELi1ELb0EN4cute5tupleIJNS5_1CILi128EEENS7_ILi96EEENS7_ILi64EEEEEELi64ENS_6half_tEfNS_4arch4Sm80ELb0ELb1ELb1ELb1ELb0ELb1ELb1ELb0EEENS1_21CollectiveEpilogueFwdINS6_IJS8_SA_S9_EEENS6_IJNS7_ILi1EEESI_SI_EEESC_SE_Li128ELb1ELb1ELb0ELb0EEENS1_19SingleTileSchedulerILb1ELb0ELb1ELi128EEEEEEEEEvNT_6ParamsE,@function
        .size           _ZN7cutlass13device_kernelIN5flash19enable_sm80_to_sm89INS1_16FlashAttnFwdSm80INS1_25CollectiveMainloopFwdSm80ILi4ELi1ELb0EN4cute5tupleIJNS5_1CILi128EEENS7_ILi96EEENS7_ILi64EEEEEELi64ENS_6half_tEfNS_4arch4Sm80ELb0ELb1ELb1ELb1ELb0ELb1ELb1ELb0EEENS1_21CollectiveEpilogueFwdINS6_IJS8_SA_S9_EEENS6_IJNS7_ILi1EEESI_SI_EEESC_SE_Li128ELb1ELb1ELb0ELb0EEENS1_19SingleTileSchedulerILb1ELb0ELb1ELi128EEEEEEEEEvNT_6ParamsE,(.L_x_14 - _ZN7cutlass13device_kernelIN5flash19enable_sm80_to_sm89INS1_16FlashAttnFwdSm80INS1_25CollectiveMainloopFwdSm80ILi4ELi1ELb0EN4cute5tupleIJNS5_1CILi128EEENS7_ILi96EEENS7_ILi64EEEEEELi64ENS_6half_tEfNS_4arch4Sm80ELb0ELb1ELb1ELb1ELb0ELb1ELb1ELb0EEENS1_21CollectiveEpilogueFwdINS6_IJS8_SA_S9_EEENS6_IJNS7_ILi1EEESI_SI_EEESC_SE_Li128ELb1ELb1ELb0ELb0EEENS1_19SingleTileSchedulerILb1ELb0ELb1ELi128EEEEEEEEEvNT_6ParamsE)
        .other          _ZN7cutlass13device_kernelIN5flash19enable_sm80_to_sm89INS1_16FlashAttnFwdSm80INS1_25CollectiveMainloopFwdSm80ILi4ELi1ELb0EN4cute5tupleIJNS5_1CILi128EEENS7_ILi96EEENS7_ILi64EEEEEELi64ENS_6half_tEfNS_4arch4Sm80ELb0ELb1ELb1ELb1ELb0ELb1ELb1ELb0EEENS1_21CollectiveEpilogueFwdINS6_IJS8_SA_S9_EEENS6_IJNS7_ILi1EEESI_SI_EEESC_SE_Li128ELb1ELb1ELb0ELb0EEENS1_19SingleTileSchedulerILb1ELb0ELb1ELi128EEEEEEEEEvNT_6ParamsE,@"STO_CUDA_ENTRY STV_DEFAULT"
_ZN7cutlass13device_kernelIN5flash19enable_sm80_to_sm89INS1_16FlashAttnFwdSm80INS1_25CollectiveMainloopFwdSm80ILi4ELi1ELb0EN4cute5tupleIJNS5_1CILi128EEENS7_ILi96EEENS7_ILi64EEEEEELi64ENS_6half_tEfNS_4arch4Sm80ELb0ELb1ELb1ELb1ELb0ELb1ELb1ELb0EEENS1_21CollectiveEpilogueFwdINS6_IJS8_SA_S9_EEENS6_IJNS7_ILi1EEESI_SI_EEESC_SE_Li128ELb1ELb1ELb0ELb0EEENS1_19SingleTileSchedulerILb1ELb0ELb1ELi128EEEEEEEEEvNT_6ParamsE:
[----:B------:R-:W-:Y:S01]  /*0000*/  LDC R1, c[0x0][0x28] ;  /* 0x00000a00ff017b82 */ /* 0x000fe20000000800 */
[----:B------:R-:W-:Y:S05]  /*0010*/  EXIT ;  /* 0x000000000000794d */ /* 0x000fea0003800000 */
.L_x_5:
        /* <DEDUP_REMOVED lines=14> */
.L_x_14:


//--------------------- .text._ZN7cutlass13device_kernelIN5flash19enable_sm80_to_sm89INS1_16FlashAttnFwdSm80INS1_25CollectiveMainloopFwdSm80ILi4ELi1ELb0EN4cute5tupleIJNS5_1CILi128EEENS7_ILi112EEENS7_ILi64EEEEEELi64ENS_6half_tEfNS_4arch4Sm80ELb1ELb0ELb1ELb0ELb0ELb0ELb1ELb0EEENS1_21CollectiveEpilogueFwdINS6_IJS8_SA_S9_EEENS6_IJNS7_ILi1EEESI_SI_EEESC_SE_Li128ELb0ELb1ELb0ELb0EEENS1_30DynamicPersistentTileSchedulerILi128ELi128ELb0ELb1ELb0EEEEEEEEEvNT_6ParamsE --------------------------
	.section	.text._ZN7cutlass13device_kernelIN5flash19enable_sm80_to_sm89INS1_16FlashAttnFwdSm80INS1_25CollectiveMainloopFwdSm80ILi4ELi1ELb0EN4cute5tupleIJNS5_1CILi128EEENS7_ILi112EEENS7_ILi64EEEEEELi64ENS_6half_tEfNS_4arch4Sm80ELb1ELb0ELb1ELb0ELb0ELb0ELb1ELb0EEENS1_21CollectiveEpilogueFwdINS6_IJS8_SA_S9_EEENS6_IJNS7_ILi1EEESI_SI_EEESC_SE_Li128ELb0ELb1ELb0ELb0EEENS1_30DynamicPersistentTileSchedulerILi128ELi128ELb0ELb1ELb0EEEEEEEEEvNT_6ParamsE,"ax",@progbits
	.align	128
.text._ZN7cutlass13device_kernelIN5flash19enable_sm80_to_sm89INS1_16FlashAttnFwdSm80INS1_25CollectiveMainloopFwdSm80ILi4ELi1ELb0EN4cute5tupleIJNS5_1CILi128EEENS7_ILi112EEENS7_ILi64EEEEEELi64ENS_6half_tEfNS_4arch4Sm80ELb1ELb0ELb1ELb0ELb0ELb0ELb1ELb0EEENS1_21CollectiveEpilogueFwdINS6_IJS8_SA_S9_EEENS6_IJNS7_ILi1EEESI_SI_EEESC_SE_Li128ELb0ELb1ELb0ELb0EEENS1_30DynamicPersistentTileSchedulerILi128ELi128ELb0ELb1ELb0EEEEEEEEEvNT_6ParamsE:
        .type           _ZN7cutlass13device_kernelIN5flash19enable_sm80_to_sm89INS1_16FlashAttnFwdSm80INS1_25CollectiveMainloopFwdSm80ILi4ELi1ELb0EN4cute5tupleIJNS5_1CILi128EEENS7_ILi112EEENS7_ILi64EEEEEELi64ENS_6half_tEfNS_4arch4Sm80ELb1ELb0ELb1ELb0ELb0ELb0ELb1ELb0EEENS1_21CollectiveEpilogueFwdINS6_IJS8_SA_S9_EEENS6_IJNS7_ILi1EEESI_SI_EEESC_SE_Li128ELb0ELb1ELb0ELb0EEENS1_30DynamicPersistentTileSchedulerILi128ELi128ELb0ELb1ELb0EEEEEEEEEvNT_6ParamsE,@function
        .size           _ZN7cutlass13device_kernelIN5flash19enable_sm80_to_sm89INS1_16FlashAttnFwdSm80INS1_25CollectiveMainloopFwdSm80ILi4ELi1ELb0EN4cute5tupleIJNS5_1CILi128EEENS7_ILi112EEENS7_ILi64EEEEEELi64ENS_6half_tEfNS_4arch4Sm80ELb1ELb0ELb1ELb0ELb0ELb0ELb1ELb0EEENS1_21CollectiveEpilogueFwdINS6_IJS8_SA_S9_EEENS6_IJNS7_ILi1EEESI_SI_EEESC_SE_Li128ELb0ELb1ELb0ELb0EEENS1_30DynamicPersistentTileSchedulerILi128ELi128ELb0ELb1ELb0EEEEEEEEEvNT_6ParamsE,(.L_x_15 - _ZN7cutlass13device_kernelIN5flash19enable_sm80_to_sm89INS1_16FlashAttnFwdSm80INS1_25CollectiveMainloopFwdSm80ILi4ELi1ELb0EN4cute5tupleIJNS5_1CILi128EEENS7_ILi112EEENS7_ILi64EEEEEELi64ENS_6half_tEfNS_4arch4Sm80ELb1ELb0ELb1ELb0ELb0ELb0ELb1ELb0EEENS1_21CollectiveEpilogueFwdINS6_IJS8_SA_S9_EEENS6_IJNS7_ILi1EEESI_SI_EEESC_SE_Li128ELb0ELb1ELb0ELb0EEENS1_30DynamicPersistentTileSchedulerILi128ELi128ELb0ELb1ELb0EEEEEEEEEvNT_6ParamsE)
        .other          _ZN7cutlass13device_kernelIN5flash19enable_sm80_to_sm89INS1_16FlashAttnFwdSm80INS1_25CollectiveMainloopFwdSm80ILi4ELi1ELb0EN4cute5tupleIJNS5_1CILi128EEENS7_ILi112EEENS7_ILi64EEEEEELi64ENS_6half_tEfNS_4arch4Sm80ELb1ELb0ELb1ELb0ELb0ELb0ELb1ELb0EEENS1_21CollectiveEpilogueFwdINS6_IJS8_SA_S9_EEENS6_IJNS7_ILi1EEESI_SI_EEESC_SE_Li128ELb0ELb1ELb0ELb0EEENS1_30DynamicPersistentTileSchedulerILi128ELi128ELb0ELb1ELb0EEEEEEEEEvNT_6ParamsE,@"STO_CUDA_ENTRY STV_DEFAULT"
_ZN7cutlass13device_kernelIN5flash19enable_sm80_to_sm89INS1_16FlashAttnFwdSm80INS1_25CollectiveMainloopFwdSm80ILi4ELi1ELb0EN4cute5tupleIJNS5_1CILi128EEENS7_ILi112EEENS7_ILi64EEEEEELi64ENS_6half_tEfNS_4arch4Sm80ELb1ELb0ELb1ELb0ELb0ELb0ELb1ELb0EEENS1_21CollectiveEpilogueFwdINS6_IJS8_SA_S9_EEENS6_IJNS7_ILi1EEESI_SI_EEESC_SE_Li128ELb0ELb1ELb0ELb0EEENS1_30DynamicPersistentTileSchedulerILi128ELi128ELb0ELb1ELb0EEEEEEEEEvNT_6ParamsE:
[----:B------:R-:W-:Y:S01]  /*0000*/  LDC R1, c[0x0][0x28] ;  /* 0x00000a00ff017b82 */ /* 0x000fe20000000800 */
[----:B------:R-:W-:Y:S05]  /*0010*/  EXIT ;  /* 0x000000000000794d */ /* 0x000fea0003800000 */
.L_x_6:
        /* <DEDUP_REMOVED lines=14> */
.L_x_15:


//--------------------- .text._ZN7cutlass13device_kernelIN5flash19enable_sm80_to_sm89INS1_16FlashAttnFwdSm80INS1_25CollectiveMainloopFwdSm80ILi4ELi1ELb0EN4cute5tupleIJNS5_1CILi128EEENS7_ILi112EEENS7_ILi64EEEEEELi64ENS_6half_tEfNS_4arch4Sm80ELb1ELb0ELb1ELb1ELb0ELb0ELb1ELb0EEENS1_21CollectiveEpilogueFwdINS6_IJS8_SA_S9_EEENS6_IJNS7_ILi1EEESI_SI_EEESC_SE_Li128ELb1ELb1ELb0ELb0EEENS1_19SingleTileSchedulerILb1ELb0ELb1ELi128EEEEEEEEEvNT_6ParamsE --------------------------
	.section	.text._ZN7cutlass13device_kernelIN5flash19enable_sm80_to_sm89INS1_16FlashAttnFwdSm80INS1_25CollectiveMainloopFwdSm80ILi4ELi1ELb0EN4cute5tupleIJNS5_1CILi128EEENS7_ILi112EEENS7_ILi64EEEEEELi64ENS_6half_tEfNS_4arch4Sm80ELb1ELb0ELb1ELb1ELb0ELb0ELb1ELb0EEENS1_21CollectiveEpilogueFwdINS6_IJS8_SA_S9_EEENS6_IJNS7_ILi1EEESI_SI_EEESC_SE_Li128ELb1ELb1ELb0ELb0EEENS1_19SingleTileSchedulerILb1ELb0ELb1ELi128EEEEEEEEEvNT_6ParamsE,"ax",@progbits
	.align	128
.text._ZN7cutlass13device_kernelIN5flash19enable_sm80_to_sm89INS1_16FlashAttnFwdSm80INS1_25CollectiveMainloopFwdSm80ILi4ELi1ELb0EN4cute5tupleIJNS5_1CILi128EEENS7_ILi112EEENS7_ILi64EEEEEELi64ENS_6half_tEfNS_4arch4Sm80ELb1ELb0ELb1ELb1ELb0ELb0ELb1ELb0EEENS1_21CollectiveEpilogueFwdINS6_IJS8_SA_S9_EEENS6_IJNS7_ILi1EEESI_SI_EEESC_SE_Li128ELb1ELb1ELb0ELb0EEENS1_19SingleTileSchedulerILb1ELb0ELb1ELi128EEEEEEEEEvNT_6ParamsE:
        .type           _ZN7cutlass13device_kernelIN5flash19enable_sm80_to_sm89INS1_16FlashAttnFwdSm80INS1_25CollectiveMainloopFwdSm80ILi4ELi1ELb0EN4cute5tupleIJNS5_1CILi128EEENS7_ILi112EEENS7_ILi64EEEEEELi64ENS_6half_tEfNS_4arch4Sm80ELb1ELb0ELb1ELb1ELb0ELb0ELb1ELb0EEENS1_21CollectiveEpilogueFwdINS6_IJS8_SA_S9_EEENS6_IJNS7_ILi1EEESI_SI_EEESC_SE_Li128ELb1ELb1ELb0ELb0EEENS1_19SingleTileSchedulerILb1ELb0ELb1ELi128EEEEEEEEEvNT_6ParamsE,@function
        .size           _ZN7cutlass13device_kernelIN5flash19enable_sm80_to_sm89INS1_16FlashAttnFwdSm80INS1_25CollectiveMainloopFwdSm80ILi4ELi1ELb0EN4cute5tupleIJNS5_1CILi128EEENS7_ILi112EEENS7_ILi64EEEEEELi64ENS_6half_tEfNS_4arch4Sm80ELb1ELb0ELb1ELb1ELb0ELb0ELb1ELb0EEENS1_21CollectiveEpilogueFwdINS6_IJS8_SA_S9_EEENS6_IJNS7_ILi1EEESI_SI_EEESC_SE_Li128ELb1ELb1ELb0ELb0EEENS1_19SingleTileSchedulerILb1ELb0ELb1ELi128EEEEEEEEEvNT_6ParamsE,(.L_x_16 - _ZN7cutlass13device_kernelIN5flash19enable_sm80_to_sm89INS1_16FlashAttnFwdSm80INS1_25CollectiveMainloopFwdSm80ILi4ELi1ELb0EN4cute5tupleIJNS5_1CILi128EEENS7_ILi112EEENS7_ILi64EEEEEELi64ENS_6half_tEfNS_4arch4Sm80ELb1ELb0ELb1ELb1ELb0ELb0ELb1ELb0EEENS1_21CollectiveEpilogueFwdINS6_IJS8_SA_S9_EEENS6_IJNS7_ILi1EEESI_SI_EEESC_SE_Li128ELb1ELb1ELb0ELb0EEENS1_19SingleTileSchedulerILb1ELb0ELb1ELi128EEEEEEEEEvNT_6ParamsE)
        .other          _ZN7cutlass13device_kernelIN5flash19enable_sm80_to_sm89INS1_16FlashAttnFwdSm80INS1_25CollectiveMainloopFwdSm80ILi4ELi1ELb0EN4cute5tupleIJNS5_1CILi128EEENS7_ILi112EEENS7_ILi64EEEEEELi64ENS_6half_tEfNS_4arch4Sm80ELb1ELb0ELb1ELb1ELb0ELb0ELb1ELb0EEENS1_21CollectiveEpilogueFwdINS6_IJS8_SA_S9_EEENS6_IJNS7_ILi1EEESI_SI_EEESC_SE_Li128ELb1ELb1ELb0ELb0EEENS1_19SingleTileSchedulerILb1ELb0ELb1ELi128EEEEEEEEEvNT_6ParamsE,@"STO_CUDA_ENTRY STV_DEFAULT"
_ZN7cutlass13device_kernelIN5flash19enable_sm80_to_sm89INS1_16FlashAttnFwdSm80INS1_25CollectiveMainloopFwdSm80ILi4ELi1ELb0EN4cute5tupleIJNS5_1CILi128EEENS7_ILi112EEENS7_ILi64EEEEEELi64ENS_6half_tEfNS_4arch4Sm80ELb1ELb0ELb1ELb1ELb0ELb0ELb1ELb0EEENS1_21CollectiveEpilogueFwdINS6_IJS8_SA_S9_EEENS6_IJNS7_ILi1EEESI_SI_EEESC_SE_Li128ELb1ELb1ELb0ELb0EEENS1_19SingleTileSchedulerILb1ELb0ELb1ELi128EEEEEEEEEvNT_6ParamsE:
[----:B------:R-:W-:Y:S01]  /*0000*/  LDC R1, c[0x0][0x28] ;  /* 0x00000a00ff017b82 */ /* 0x000fe20000000800 */
[----:B------:R-:W-:Y:S05]  /*0010*/  EXIT ;  /* 0x000000000000794d */ /* 0x000fea0003800000 */
.L_x_7:
        /* <DEDUP_REMOVED lines=14> */
.L_x_16:


//--------------------- .text._ZN7cutlass13device_kernelIN5flash19enable_sm80_to_sm89INS1_16FlashAttnFwdSm80INS1_25CollectiveMainloopFwdSm80ILi4ELi1ELb0EN4cute5tupleIJNS5_1CILi128EEENS7_ILi112EEENS7_ILi64EEEEEELi64ENS_6half_tEfNS_4arch4Sm80ELb1ELb0ELb1ELb1ELb0ELb1ELb1ELb0EEENS1_21CollectiveEpilogueFwdINS6_IJS8_SA_S9_EEENS6_IJNS7_ILi1EEESI_SI_EEESC_SE_Li128ELb1ELb1ELb0ELb0EEENS1_19SingleTileSchedulerILb1ELb0ELb1ELi128EEEEEEEEEvNT_6ParamsE --------------------------
	.section	.text._ZN7cutlass13device_kernelIN5flash19enable_sm80_to_sm89INS1_16FlashAttnFwdSm80INS1_25CollectiveMainloopFwdSm80ILi4ELi1ELb0EN4cute5tupleIJNS5_1CILi128EEENS7_ILi112EEENS7_ILi64EEEEEELi64ENS_6half_tEfNS_4arch4Sm80ELb1ELb0ELb1ELb1ELb0ELb1ELb1ELb0EEENS1_21CollectiveEpilogueFwdINS6_IJS8_SA_S9_EEENS6_IJNS7_ILi1EEESI_SI_EEESC_SE_Li128ELb1ELb1ELb0ELb0EEENS1_19SingleTileSchedulerILb1ELb0ELb1ELi128EEEEEEEEEvNT_6ParamsE,"ax",@progbits
	.align	128
.text._ZN7cutlass13device_kernelIN5flash19enable_sm80_to_sm89INS1_16FlashAttnFwdSm80INS1_25CollectiveMainloopFwdSm80ILi4ELi1ELb0EN4cute5tupleIJNS5_1CILi128EEENS7_ILi112EEENS7_ILi64EEEEEELi64ENS_6half_tEfNS_4arch4Sm80ELb1ELb0ELb1ELb1ELb0ELb1ELb1ELb0EEENS1_21CollectiveEpilogueFwdINS6_IJS8_SA_S9_EEENS6_IJNS7_ILi1EEESI_SI_EEESC_SE_Li128ELb1ELb1ELb0ELb0EEENS1_19SingleTileSchedulerILb1ELb0ELb1ELi128EEEEEEEEEvNT_6ParamsE:
        .type           _ZN7cutlass13device_kernelIN5flash19enable_sm80_to_sm89INS1_16FlashAttnFwdSm80INS1_25CollectiveMainloopFwdSm80ILi4ELi1ELb0EN4cute5tupleIJNS5_1CILi128EEENS7_ILi112EEENS7_ILi64EEEEEELi64ENS_6half_tEfNS_4arch4Sm80ELb1ELb0ELb1ELb1ELb0ELb1ELb1ELb0EEENS1_21CollectiveEpilogueFwdINS6_IJS8_SA_S9_EEENS6_IJNS7_ILi1EEESI_SI_EEESC_SE_Li128ELb1ELb1ELb0ELb0EEENS1_19SingleTileSchedulerILb1ELb0ELb1ELi128EEEEEEEEEvNT_6ParamsE,@function
        .size           _ZN7cutlass13device_kernelIN5flash19enable_sm80_to_sm89INS1_16FlashAttnFwdSm80INS1_25CollectiveMainloopFwdSm80ILi4ELi1ELb0EN4cute5tupleIJNS5_1CILi128EEENS7_ILi112EEENS7_ILi64EEEEEELi64ENS_6half_tEfNS_4arch4Sm80ELb1ELb0ELb1ELb1ELb0ELb1ELb1ELb0EEENS1_21CollectiveEpilogueFwdINS6_IJS8_SA_S9_EEENS6_IJNS7_ILi1EEESI_SI_EEESC_SE_Li128ELb1ELb1ELb0ELb0EEENS1_19SingleTileSchedulerILb1ELb0ELb1ELi128EEEEEEEEEvNT_6ParamsE,(.L_x_17 - _ZN7cutlass13device_kernelIN5flash19enable_sm80_to_sm89INS1_16FlashAttnFwdSm80INS1_25CollectiveMainloopFwdSm80ILi4ELi1ELb0EN4cute5tupleIJNS5_1CILi128EEENS7_ILi112EEENS7_ILi64EEEEEELi64ENS_6half_tEfNS_4arch4Sm80ELb1ELb0ELb1ELb1ELb0ELb1ELb1ELb0EEENS1_21CollectiveEpilogueFwdINS6_IJS8_SA_S9_EEENS6_IJNS7_ILi1EEESI_SI_EEESC_SE_Li128ELb1ELb1ELb0ELb0EEENS1_19SingleTileSchedulerILb1ELb0ELb1ELi128EEEEEEEEEvNT_6ParamsE)
        .other          _ZN7cutlass13device_kernelIN5flash19enable_sm80_to_sm89INS1_16FlashAttnFwdSm80INS1_25CollectiveMainloopFwdSm80ILi4ELi1ELb0EN4cute5tupleIJNS5_1CILi128EEENS7_ILi112EEENS7_ILi64EEEEEELi64ENS_6half_tEfNS_4arch4Sm80ELb1ELb0ELb1ELb1ELb0ELb1ELb1ELb0EEENS1_21CollectiveEpilogueFwdINS6_IJS8_SA_S9_EEENS6_IJNS7_ILi1EEESI_SI_EEESC_SE_Li128ELb1ELb1ELb0ELb0EEENS1_19SingleTileSchedulerILb1ELb0ELb1ELi128EEEEEEEEEvNT_6ParamsE,@"STO_CUDA_ENTRY STV_DEFAULT"
_ZN7cutlass13device_kernelIN5flash19enable_sm80_to_sm89INS1_16FlashAttnFwdSm80INS1_25CollectiveMainloopFwdSm80ILi4ELi1ELb0EN4cute5tupleIJNS5_1CILi128EEENS7_ILi112EEENS7_ILi64EEEEEELi64ENS_6half_tEfNS_4arch4Sm80ELb1ELb0ELb1ELb1ELb0ELb1ELb1ELb0EEENS1_21CollectiveEpilogueFwdINS6_IJS8_SA_S9_EEENS6_IJNS7_ILi1EEESI_SI_EEESC_SE_Li128ELb1ELb1ELb0ELb0EEENS1_19SingleTileSchedulerILb1ELb0ELb1ELi128EEEEEEEEEvNT_6ParamsE:
[----:B------:R-:W-:Y:S01]  /*0000*/  LDC R1, c[0x0][0x28] ;  /* 0x00000a00ff017b82 */ /* 0x000fe20000000800 */
[----:B------:R-:W-:Y:S05]  /*0010*/  EXIT ;  /* 0x000000000000794d */ /* 0x000fea0003800000 */
.L_x_8:
        /* <DEDUP_REMOVED lines=14> */
.L_x_17:


//--------------------- .nv.shared.reserved.0     --------------------------
	.section	.nv.shared.reserved.0,"aw",@nobits
	.weak		__nv_reservedSMEM_offset_0_alias
	.size		__nv_reservedSMEM_offset_0_alias, 0, 0
	.other		__nv_reservedSMEM_offset_0_alias,@"STO_CUDA_RESERVED_SHARED STV_DEFAULT"
__nv_reservedSMEM_offset_0_alias:
	.zero		0


//--------------------- .nv.global                --------------------------
	.section	.nv.global,"aw",@nobits
.nv.global:
	.type		_ZN73_INTERNAL_df11ec02_37_flash_fwd_hdim64_fp16_softcap_sm80_cu_c784774a_37754cute1_E,@object
	.size		_ZN73_INTERNAL_df11ec02_37_flash_fwd_hdim64_fp16_softcap_sm80_cu_c784774a_37754cute1_E,(_ZN73_INTERNAL_df11ec02_37_flash_fwd_hdim64_fp16_softcap_sm80_cu_c784774a_37754cuda3std3__45__cpo6cbeginE - _ZN73_INTERNAL_df11ec02_37_flash_fwd_hdim64_fp16_softcap_sm80_cu_c784774a_37754cute1_E)
_ZN73_INTERNAL_df11ec02_37_flash_fwd_hdim64_fp16_softcap_sm80_cu_c784774a_37754cute1_E:
	.zero		1
	.type		_ZN73_INTERNAL_df11ec02_37_flash_fwd_hdim64_fp16_softcap_sm80_cu_c784774a_37754cuda3std3__45__cpo6cbeginE,@object
	.size		_ZN73_INTERNAL_df11ec02_37_flash_fwd_hdim64_fp16_softcap_sm80_cu_c784774a_37754cuda3std3__45__cpo6cbeginE,(_ZN73_INTERNAL_df11ec02_37_flash_fwd_hdim64_fp16_softcap_sm80_cu_c784774a_37754cuda3std3__48in_placeE - _ZN73_INTERNAL_df11ec02_37_flash_fwd_hdim64_fp16_softcap_sm80_cu_c784774a_37754cuda3std3__45__cpo6cbeginE)
_ZN73_INTERNAL_df11ec02_37_flash_fwd_hdim64_fp16_softcap_sm80_cu_c784774a_37754cuda3std3__45__cpo6cbeginE:
	.zero		1
	.type		_ZN73_INTERNAL_df11ec02_37_flash_fwd_hdim64_fp16_softcap_sm80_cu_c784774a_37754cuda3std3__48in_placeE,@object
	.size		_ZN73_INTERNAL_df11ec02_37_flash_fwd_hdim64_fp16_softcap_sm80_cu_c784774a_37754cuda3std3__48in_placeE,(_ZN73_INTERNAL_df11ec02_37_flash_fwd_hdim64_fp16_softcap_sm80_cu_c784774a_37754cuda3std6ranges3__45__cpo9iter_moveE - _ZN73_INTERNAL_df11ec02_37_flash_fwd_hdim64_fp16_softcap_sm80_cu_c784774a_37754cuda3std3__48in_placeE)
_ZN73_INTERNAL_df11ec02_37_flash_fwd_hdim64_fp16_softcap_sm80_cu_c784774a_37754cuda3std3__48in_placeE:
	.zero		1
	.type		_ZN73_INTERNAL_df11ec02_37_flash_fwd_hdim64_fp16_softcap_sm80_cu_c784774a_37754cuda3std6ranges3__45__cpo9iter_moveE,@object
	.size		_ZN73_INTERNAL_df11ec02_37_flash_fwd_hdim64_fp16_softcap_sm80_cu_c784774a_37754cuda3std6ranges3__45__cpo9iter_moveE,(_ZN73_INTERNAL_df11ec02_37_flash_fwd_hdim64_fp16_softcap_sm80_cu_c784774a_37754cuda3std3__45__cpo5beginE - _ZN73_INTERNAL_df11ec02_37_flash_fwd_hdim64_fp16_softcap_sm80_cu_c784774a_37754cuda3std6ranges3__45__cpo9iter_moveE)
_ZN73_INTERNAL_df11ec02_37_flash_fwd_hdim64_fp16_softcap_sm80_cu_c784774a_37754cuda3std6ranges3__45__cpo9iter_moveE:
	.zero		1
	.type		_ZN73_INTERNAL_df11ec02_37_flash_fwd_hdim64_fp16_softcap_sm80_cu_c784774a_37754cuda3std3__45__cpo5beginE,@object
	.size		_ZN73_INTERNAL_df11ec02_37_flash_fwd_hdim64_fp16_softcap_sm80_cu_c784774a_37754cuda3std3__45__cpo5beginE,(_ZN73_INTERNAL_df11ec02_37_flash_fwd_hdim64_fp16_softcap_sm80_cu_c784774a_37754cuda3std3__475_GLOBAL__N__df11ec02_37_flash_fwd_hdim64_fp16_softcap_sm80_cu_c784774a_37756ignoreE - _ZN73_INTERNAL_df11ec02_37_flash_fwd_hdim64_fp16_softcap_sm80_cu_c784774a_37754cuda3std3__45__cpo5beginE)
_ZN73_INTERNAL_df11ec02_37_flash_fwd_hdim64_fp16_softcap_sm80_cu_c784774a_37754cuda3std3__45__cpo5beginE:
	.zero		1
	.type		_ZN73_INTERNAL_df11ec02_37_flash_fwd_hdim64_fp16_softcap_sm80_cu_c784774a_37754cuda3std3__475_GLOBAL__N__df11ec02_37_flash_fwd_hdim64_fp16_softcap_sm80_cu_c784774a_37756ignoreE,@object
	.size		_ZN73_INTERNAL_df11ec02_37_flash_fwd_hdim64_fp16_softcap_sm80_cu_c784774a_37754cuda3std3__475_GLOBAL__N__df11ec02_37_flash_fwd_hdim64_fp16_softcap_sm80_cu_c784774a_37756ignoreE,(_ZN73_INTERNAL_df11ec02_37_flash_fwd_hdim64_fp16_softcap_sm80_cu_c784774a_37754cute7productE - _ZN73_INTERNAL_df11ec02_37_flash_fwd_hdim64_fp16_softcap_sm80_cu_c784774a_37754cuda3std3__475_GLOBAL__N__df11ec02_37_flash_fwd_hdim64_fp16_softcap_sm80_cu_c784774a_37756ignoreE)
_ZN73_INTERNAL_df11ec02_37_flash_fwd_hdim64_fp16_softcap_sm80_cu_c784774a_37754cuda3std3__475_GLOBAL__N__df11ec02_37_flash_fwd_hdim64_fp16_softcap_sm80_cu_c784774a_37756ignoreE:
	.zero		1
	.type		_ZN73_INTERNAL_df11ec02_37_flash_fwd_hdim64_fp16_softcap_sm80_cu_c784774a_37754cute7productE,@object
	.size		_ZN73_INTERNAL_df11ec02_37_flash_fwd_hdim64_fp16_softcap_sm80_cu_c784774a_37754cute7productE,(_ZN73_INTERNAL_df11ec02_37_flash_fwd_hdim64_fp16_softcap_sm80_cu_c784774a_37754cuda3std3__45__cpo3endE - _ZN73_INTERNAL_df11ec02_37_flash_fwd_hdim64_fp16_softcap_sm80_cu_c784774a_37754cute7productE)
_ZN73_INTERNAL_df11ec02_37_flash_fwd_hdim64_fp16_softcap_sm80_cu_c784774a_37754cute7productE:
	.zero		1
	.type		_ZN73_INTERNAL_df11ec02_37_flash_fwd_hdim64_fp16_softcap_sm80_cu_c784774a_37754cuda3std3__45__cpo3endE,@object
	.size		_ZN73_INTERNAL_df11ec02_37_flash_fwd_hdim64_fp16_softcap_sm80_cu_c784774a_37754cuda3std3__45__cpo3endE,(_ZN73_INTERNAL_df11ec02_37_flash_fwd_hdim64_fp16_softcap_sm80_cu_c784774a_37754cuda3std3__419piecewise_constructE - _ZN73_INTERNAL_df11ec02_37_flash_fwd_hdim64_fp16_softcap_sm80_cu_c784774a_37754cuda3std3__45__cpo3endE)
_ZN73_INTERNAL_df11ec02_37_flash_fwd_hdim64_fp16_softcap_sm80_cu_c784774a_37754cuda3std3__45__cpo3endE:
	.zero		1
	.type		_ZN73_INTERNAL_df11ec02_37_flash_fwd_hdim64_fp16_softcap_sm80_cu_c784774a_37754cuda3std3__419piecewise_constructE,@object
	.size		_ZN73_INTERNAL_df11ec02_37_flash_fwd_hdim64_fp16_softcap_sm80_cu_c784774a_37754cuda3std3__419piecewise_constructE,(_ZN73_INTERNAL_df11ec02_37_flash_fwd_hdim64_fp16_softcap_sm80_cu_c784774a_37754cuda3std3__45__cpo4cendE - _ZN73_INTERNAL_df11ec02_37_flash_fwd_hdim64_fp16_softcap_sm80_cu_c784774a_37754cuda3std3__419piecewise_constructE)
_ZN73_INTERNAL_df11ec02_37_flash_fwd_hdim64_fp16_softcap_sm80_cu_c784774a_37754cuda3std3__419piecewise_constructE:
	.zero		1
	.type		_ZN73_INTERNAL_df11ec02_37_flash_fwd_hdim64_fp16_softcap_sm80_cu_c784774a_37754cuda3std3__45__cpo4cendE,@object
	.size		_ZN73_INTERNAL_df11ec02_37_flash_fwd_hdim64_fp16_softcap_sm80_cu_c784774a_37754cuda3std3__45__cpo4cendE,(_ZN73_INTERNAL_df11ec02_37_flash_fwd_hdim64_fp16_softcap_sm80_cu_c784774a_37754cuda3std6ranges3__45__cpo4swapE - _ZN73_INTERNAL_df11ec02_37_flash_fwd_hdim64_fp16_softcap_sm80_cu_c784774a_37754cuda3std3__45__cpo4cendE)
_ZN73_INTERNAL_df11ec02_37_flash_fwd_hdim64_fp16_softcap_sm80_cu_c784774a_37754cuda3std3__45__cpo4cendE:
	.zero		1
	.type		_ZN73_INTERNAL_df11ec02_37_flash_fwd_hdim64_fp16_softcap_sm80_cu_c784774a_37754cuda3std6ranges3__45__cpo4swapE,@object
	.size		_ZN73_INTERNAL_df11ec02_37_flash_fwd_hdim64_fp16_softcap_sm80_cu_c784774a_37754cuda3std6ranges3__45__cpo4swapE,(.L_7 - _ZN73_INTERNAL_df11ec02_37_flash_fwd_hdim64_fp16_softcap_sm80_cu_c784774a_37754cuda3std6ranges3__45__cpo4swapE)
_ZN73_INTERNAL_df11ec02_37_flash_fwd_hdim64_fp16_softcap_sm80_cu_c784774a_37754cuda3std6ranges3__45__cpo4swapE:
	.zero		1
.L_7:


//--------------------- .nv.constant0._ZN7cutlass13device_kernelIN5flash19enable_sm80_to_sm89INS1_16FlashAttnFwdSm80INS1_25CollectiveMainloopFwdSm80ILi4ELi1ELb0EN4cute5tupleIJNS5_1CILi128EEENS7_ILi112EEENS7_ILi64EEEEEELi64ENS_6half_tEfNS_4arch4Sm80ELb0ELb0ELb1ELb0ELb0ELb0ELb1ELb0EEENS1_21CollectiveEpilogueFwdINS6_IJS8_SA_S9_EEENS6_IJNS7_ILi1EEESI_SI_EEESC_SE_Li128ELb0ELb1ELb0ELb0EEENS1_19SingleTileSchedulerILb0ELb0ELb1ELi128EEEEEEEEEvNT_6ParamsE --------------------------
	.section	.nv.constant0._ZN7cutlass13device_kernelIN5flash19enable_sm80_to_sm89INS1_16FlashAttnFwdSm80INS1_25CollectiveMainloopFwdSm80ILi4ELi1ELb0EN4cute5tupleIJNS5_1CILi128EEENS7_ILi112EEENS7_ILi64EEEEEELi64ENS_6half_tEfNS_4arch4Sm80ELb0ELb0ELb1ELb0ELb0ELb0ELb1ELb0EEENS1_21CollectiveEpilogueFwdINS6_IJS8_SA_S9_EEENS6_IJNS7_ILi1EEESI_SI_EEESC_SE_Li128ELb0ELb1ELb0ELb0EEENS1_19SingleTileSchedulerILb0ELb0ELb1ELi128EEEEEEEEEvNT_6ParamsE,"a",@progbits
	.sectionflags	@""
	.align	4
.nv.constant0._ZN7cutlass13device_kernelIN5flash19enable_sm80_to_sm89INS1_16FlashAttnFwdSm80INS1_25CollectiveMainloopFwdSm80ILi4ELi1ELb0EN4cute5tupleIJNS5_1CILi128EEENS7_ILi112EEENS7_ILi64EEEEEELi64ENS_6half_tEfNS_4arch4Sm80ELb0ELb0ELb1ELb0ELb0ELb0ELb1ELb0EEENS1_21CollectiveEpilogueFwdINS6_IJS8_SA_S9_EEENS6_IJNS7_ILi1EEESI_SI_EEESC_SE_Li128ELb0ELb1ELb0ELb0EEENS1_19SingleTileSchedulerILb0ELb0ELb1ELi128EEEEEEEEEvNT_6ParamsE:
	.zero		1576


//--------------------- .nv.constant0._ZN7cutlass13device_kernelIN5flash19enable_sm80_to_sm89INS1_16FlashAttnFwdSm80INS1_25CollectiveMainloopFwdSm80ILi4ELi1ELb0EN4cute5tupleIJNS5_1CILi128EEENS7_ILi112EEENS7_ILi64EEEEEELi64ENS_6half_tEfNS_4arch4Sm80ELb0ELb0ELb1ELb1ELb0ELb0ELb1ELb0EEENS1_21CollectiveEpilogueFwdINS6_IJS8_SA_S9_EEENS6_IJNS7_ILi1EEESI_SI_EEESC_SE_Li128ELb1ELb1ELb0ELb0EEENS1_19SingleTileSchedulerILb1ELb0ELb1ELi128EEEEEEEEEvNT_6ParamsE --------------------------
	.section	.nv.constant0._ZN7cutlass13device_kernelIN5flash19enable_sm80_to_sm89INS1_16FlashAttnFwdSm80INS1_25CollectiveMainloopFwdSm80ILi4ELi1ELb0EN4cute5tupleIJNS5_1CILi128EEENS7_ILi112EEENS7_ILi64EEEEEELi64ENS_6half_tEfNS_4arch4Sm80ELb0ELb0ELb1ELb1ELb0ELb0ELb1ELb0EEENS1_21CollectiveEpilogueFwdINS6_IJS8_SA_S9_EEENS6_IJNS7_ILi1EEESI_SI_EEESC_SE_Li128ELb1ELb1ELb0ELb0EEENS1_19SingleTileSchedulerILb1ELb0ELb1ELi128EEEEEEEEEvNT_6ParamsE,"a",@progbits
	.sectionflags	@""
	.align	4
.nv.constant0._ZN7cutlass13device_kernelIN5flash19enable_sm80_to_sm89INS1_16FlashAttnFwdSm80INS1_25CollectiveMainloopFwdSm80ILi4ELi1ELb0EN4cute5tupleIJNS5_1CILi128EEENS7_ILi112EEENS7_ILi64EEEEEELi64ENS_6half_tEfNS_4arch4Sm80ELb0ELb0ELb1ELb1ELb0ELb0ELb1ELb0EEENS1_21CollectiveEpilogueFwdINS6_IJS8_SA_S9_EEENS6_IJNS7_ILi1EEESI_SI_EEESC_SE_Li128ELb1ELb1ELb0ELb0EEENS1_19SingleTileSchedulerILb1ELb0ELb1ELi128EEEEEEEEEvNT_6ParamsE:
	.zero		1576


//--------------------- .nv.constant0._ZN7cutlass13device_kernelIN5flash19enable_sm80_to_sm89INS1_16FlashAttnFwdSm80INS1_25CollectiveMainloopFwdSm80ILi4ELi1ELb0EN4cute5tupleIJNS5_1CILi128EEENS7_ILi112EEENS7_ILi64EEEEEELi64ENS_6half_tEfNS_4arch4Sm80ELb0ELb0ELb1ELb1ELb0ELb1ELb1ELb0EEENS1_21CollectiveEpilogueFwdINS6_IJS8_SA_S9_EEENS6_IJNS7_ILi1EEESI_SI_EEESC_SE_Li128ELb1ELb1ELb0ELb0EEENS1_19SingleTileSchedulerILb1ELb0ELb1ELi128EEEEEEEEEvNT_6ParamsE --------------------------
	.section	.nv.constant0._ZN7cutlass13device_kernelIN5flash19enable_sm80_to_sm89INS1_16FlashAttnFwdSm80INS1_25CollectiveMainloopFwdSm80ILi4ELi1ELb0EN4cute5tupleIJNS5_1CILi128EEENS7_ILi112EEENS7_ILi64EEEEEELi64ENS_6half_tEfNS_4arch4Sm80ELb0ELb0ELb1ELb1ELb0ELb1ELb1ELb0EEENS1_21CollectiveEpilogueFwdINS6_IJS8_SA_S9_EEENS6_IJNS7_ILi1EEESI_SI_EEESC_SE_Li128ELb1ELb1ELb0ELb0EEENS1_19SingleTileSchedulerILb1ELb0ELb1ELi128EEEEEEEEEvNT_6ParamsE,"a",@progbits
	.sectionflags	@""
	.align	4
.nv.constant0._ZN7cutlass13device_kernelIN5flash19enable_sm80_to_sm89INS1_16FlashAttnFwdSm80INS1_25CollectiveMainloopFwdSm80ILi4ELi1ELb0EN4cute5tupleIJNS5_1CILi128EEENS7_ILi112EEENS7_ILi64EEEEEELi64ENS_6half_tEfNS_4arch4Sm80ELb0ELb0ELb1ELb1ELb0ELb1ELb1ELb0EEENS1_21CollectiveEpilogueFwdINS6_IJS8_SA_S9_EEENS6_IJNS7_ILi1EEESI_SI_EEESC_SE_Li128ELb1ELb1ELb0ELb0EEENS1_19SingleTileSchedulerILb1ELb0ELb1ELi128EEEEEEEEEvNT_6ParamsE:
	.zero		1576


//--------------------- .nv.constant0._ZN7cutlass13device_kernelIN5flash19enable_sm80_to_sm89INS1_16FlashAttnFwdSm80INS1_25CollectiveMainloopFwdSm80ILi4ELi1ELb0EN4cute5tupleIJNS5_1CILi128EEENS7_ILi96EEENS7_ILi64EEEEEELi64ENS_6half_tEfNS_4arch4Sm80ELb0ELb1ELb1ELb0ELb0ELb0ELb1ELb0EEENS1_21CollectiveEpilogueFwdINS6_IJS8_SA_S9_EEENS6_IJNS7_ILi1EEESI_SI_EEESC_SE_Li128ELb0ELb1ELb0ELb0EEENS1_19SingleTileSchedulerILb0ELb0ELb1ELi128EEEEEEEEEvNT_6ParamsE --------------------------
	.section	.nv.constant0._ZN7cutlass13device_kernelIN5flash19enable_sm80_to_sm89INS1_16FlashAttnFwdSm80INS1_25CollectiveMainloopFwdSm80ILi4ELi1ELb0EN4cute5tupleIJNS5_1CILi128EEENS7_ILi96EEENS7_ILi64EEEEEELi64ENS_6half_tEfNS_4arch4Sm80ELb0ELb1ELb1ELb0ELb0ELb0ELb1ELb0EEENS1_21CollectiveEpilogueFwdINS6_IJS8_SA_S9_EEENS6_IJNS7_ILi1EEESI_SI_EEESC_SE_Li128ELb0ELb1ELb0ELb0EEENS1_19SingleTileSchedulerILb0ELb0ELb1ELi128EEEEEEEEEvNT_6ParamsE,"a",@progbits
	.sectionflags	@""
	.align	4
.nv.constant0._ZN7cutlass13device_kernelIN5flash19enable_sm80_to_sm89INS1_16FlashAttnFwdSm80INS1_25CollectiveMainloopFwdSm80ILi4ELi1ELb0EN4cute5tupleIJNS5_1CILi128EEENS7_ILi96EEENS7_ILi64EEEEEELi64ENS_6half_tEfNS_4arch4Sm80ELb0ELb1ELb1ELb0ELb0ELb0ELb1ELb0EEENS1_21CollectiveEpilogueFwdINS6_IJS8_SA_S9_EEENS6_IJNS7_ILi1EEESI_SI_EEESC_SE_Li128ELb0ELb1ELb0ELb0EEENS1_19SingleTileSchedulerILb0ELb0ELb1ELi128EEEEEEEEEvNT_6ParamsE:
	.zero		1576


//--------------------- .nv.constant0._ZN7cutlass13device_kernelIN5flash19enable_sm80_to_sm89INS1_16FlashAttnFwdSm80INS1_25CollectiveMainloopFwdSm80ILi4ELi1ELb0EN4cute5tupleIJNS5_1CILi128EEENS7_ILi96EEENS7_ILi64EEEEEELi64ENS_6half_tEfNS_4arch4Sm80ELb0ELb1ELb1ELb1ELb0ELb0ELb1ELb0EEENS1_21CollectiveEpilogueFwdINS6_IJS8_SA_S9_EEENS6_IJNS7_ILi1EEESI_SI_EEESC_SE_Li128ELb1ELb1ELb0ELb0EEENS1_19SingleTileSchedulerILb1ELb0ELb1ELi128EEEEEEEEEvNT_6ParamsE --------------------------
	.section	.nv.constant0._ZN7cutlass13device_kernelIN5flash19enable_sm80_to_sm89INS1_16FlashAttnFwdSm80INS1_25CollectiveMainloopFwdSm80ILi4ELi1ELb0EN4cute5tupleIJNS5_1CILi128EEENS7_ILi96EEENS7_ILi64EEEEEELi64ENS_6half_tEfNS_4arch4Sm80ELb0ELb1ELb1ELb1ELb0ELb0ELb1ELb0EEENS1_21CollectiveEpilogueFwdINS6_IJS8_SA_S9_EEENS6_IJNS7_ILi1EEESI_SI_EEESC_SE_Li128ELb1ELb1ELb0ELb0EEENS1_19SingleTileSchedulerILb1ELb0ELb1ELi128EEEEEEEEEvNT_6ParamsE,"a",@progbits
	.sectionflags	@""
	.align	4
.nv.constant0._ZN7cutlass13device_kernelIN5flash19enable_sm80_to_sm89INS1_16FlashAttnFwdSm80INS1_25CollectiveMainloopFwdSm80ILi4ELi1ELb0EN4cute5tupleIJNS5_1CILi128EEENS7_ILi96EEENS7_ILi64EEEEEELi64ENS_6half_tEfNS_4arch4Sm80ELb0ELb1ELb1ELb1ELb0ELb0ELb1ELb0EEENS1_21CollectiveEpilogueFwdINS6_IJS8_SA_S9_EEENS6_IJNS7_ILi1EEESI_SI_EEESC_SE_Li128ELb1ELb1ELb0ELb0EEENS1_19SingleTileSchedulerILb1ELb0ELb1ELi128EEEEEEEEEvNT_6ParamsE:
	.zero		1576


//--------------------- .nv.constant0._ZN7cutlass13device_kernelIN5flash19enable_sm80_to_sm89INS1_16FlashAttnFwdSm80INS1_25CollectiveMainloopFwdSm80ILi4ELi1ELb0EN4cute5tupleIJNS5_1CILi128EEENS7_ILi96EEENS7_ILi64EEEEEELi64ENS_6half_tEfNS_4arch4Sm80ELb0ELb1ELb1ELb1ELb0ELb1ELb1ELb0EEENS1_21CollectiveEpilogueFwdINS6_IJS8_SA_S9_EEENS6_IJNS7_ILi1EEESI_SI_EEESC_SE_Li128ELb1ELb1ELb0ELb0EEENS1_19SingleTileSchedulerILb1ELb0ELb1ELi128EEEEEEEEEvNT_6ParamsE --------------------------
	.section	.nv.constant0._ZN7cutlass13device_kernelIN5flash19enable_sm80_to_sm89INS1_16FlashAttnFwdSm80INS1_25CollectiveMainloopFwdSm80ILi4ELi1ELb0EN4cute5tupleIJNS5_1CILi128EEENS7_ILi96EEENS7_ILi64EEEEEELi64ENS_6half_tEfNS_4arch4Sm80ELb0ELb1ELb1ELb1ELb0ELb1ELb1ELb0EEENS1_21CollectiveEpilogueFwdINS6_IJS8_SA_S9_EEENS6_IJNS7_ILi1EEESI_SI_EEESC_SE_Li128ELb1ELb1ELb0ELb0EEENS1_19SingleTileSchedulerILb1ELb0ELb1ELi128EEEEEEEEEvNT_6ParamsE,"a",@progbits
	.sectionflags	@""
	.align	4
.nv.constant0._ZN7cutlass13device_kernelIN5flash19enable_sm80_to_sm89INS1_16FlashAttnFwdSm80INS1_25CollectiveMainloopFwdSm80ILi4ELi1ELb0EN4cute5tupleIJNS5_1CILi128EEENS7_ILi96EEENS7_ILi64EEEEEELi64ENS_6half_tEfNS_4arch4Sm80ELb0ELb1ELb1ELb1ELb0ELb1ELb1ELb0EEENS1_21CollectiveEpilogueFwdINS6_IJS8_SA_S9_EEENS6_IJNS7_ILi1EEESI_SI_EEESC_SE_Li128ELb1ELb1ELb0ELb0EEENS1_19SingleTileSchedulerILb1ELb0ELb1ELi128EEEEEEEEEvNT_6ParamsE:
	.zero		1576


//--------------------- .nv.constant0._ZN7cutlass13device_kernelIN5flash19enable_sm80_to_sm89INS1_16FlashAttnFwdSm80INS1_25CollectiveMainloopFwdSm80ILi4ELi1ELb0EN4cute5tupleIJNS5_1CILi128EEENS7_ILi112EEENS7_ILi64EEEEEELi64ENS_6half_tEfNS_4arch4Sm80ELb1ELb0ELb1ELb0ELb0ELb0ELb1ELb0EEENS1_21CollectiveEpilogueFwdINS6_IJS8_SA_S9_EEENS6_IJNS7_ILi1EEESI_SI_EEESC_SE_Li128ELb0ELb1ELb0ELb0EEENS1_30DynamicPersistentTileSchedulerILi128ELi128ELb0ELb1ELb0EEEEEEEEEvNT_6ParamsE --------------------------
	.section	.nv.constant0._ZN7cutlass13device_kernelIN5flash19enable_sm80_to_sm89INS1_16FlashAttnFwdSm80INS1_25CollectiveMainloopFwdSm80ILi4ELi1ELb0EN4cute5tupleIJNS5_1CILi128EEENS7_ILi112EEENS7_ILi64EEEEEELi64ENS_6half_tEfNS_4arch4Sm80ELb1ELb0ELb1ELb0ELb0ELb0ELb1ELb0EEENS1_21CollectiveEpilogueFwdINS6_IJS8_SA_S9_EEENS6_IJNS7_ILi1EEESI_SI_EEESC_SE_Li128ELb0ELb1ELb0ELb0EEENS1_30DynamicPersistentTileSchedulerILi128ELi128ELb0ELb1ELb0EEEEEEEEEvNT_6ParamsE,"a",@progbits
	.sectionflags	@""
	.align	4
.nv.constant0._ZN7cutlass13device_kernelIN5flash19enable_sm80_to_sm89INS1_16FlashAttnFwdSm80INS1_25CollectiveMainloopFwdSm80ILi4ELi1ELb0EN4cute5tupleIJNS5_1CILi128EEENS7_ILi112EEENS7_ILi64EEEEEELi64ENS_6half_tEfNS_4arch4Sm80ELb1ELb0ELb1ELb0ELb0ELb0ELb1ELb0EEENS1_21CollectiveEpilogueFwdINS6_IJS8_SA_S9_EEENS6_IJNS7_ILi1EEESI_SI_EEESC_SE_Li128ELb0ELb1ELb0ELb0EEENS1_30DynamicPersistentTileSchedulerILi128ELi128ELb0ELb1ELb0EEEEEEEEEvNT_6ParamsE:
	.zero		1592


//--------------------- .nv.constant0._ZN7cutlass13device_kernelIN5flash19enable_sm80_to_sm89INS1_16FlashAttnFwdSm80INS1_25CollectiveMainloopFwdSm80ILi4ELi1ELb0EN4cute5tupleIJNS5_1CILi128EEENS7_ILi112EEENS7_ILi64EEEEEELi64ENS_6half_tEfNS_4arch4Sm80ELb1ELb0ELb1ELb1ELb0ELb0ELb1ELb0EEENS1_21CollectiveEpilogueFwdINS6_IJS8_SA_S9_EEENS6_IJNS7_ILi1EEESI_SI_EEESC_SE_Li128ELb1ELb1ELb0ELb0EEENS1_19SingleTileSchedulerILb1ELb0ELb1ELi128EEEEEEEEEvNT_6ParamsE --------------------------
	.section	.nv.constant0._ZN7cutlass13device_kernelIN5flash19enable_sm80_to_sm89INS1_16FlashAttnFwdSm80INS1_25CollectiveMainloopFwdSm80ILi4ELi1ELb0EN4cute5tupleIJNS5_1CILi128EEENS7_ILi112EEENS7_ILi64EEEEEELi64ENS_6half_tEfNS_4arch4Sm80ELb1ELb0ELb1ELb1ELb0ELb0ELb1ELb0EEENS1_21CollectiveEpilogueFwdINS6_IJS8_SA_S9_EEENS6_IJNS7_ILi1EEESI_SI_EEESC_SE_Li128ELb1ELb1ELb0ELb0EEENS1_19SingleTileSchedulerILb1ELb0ELb1ELi128EEEEEEEEEvNT_6ParamsE,"a",@progbits
	.sectionflags	@""
	.align	4
.nv.constant0._ZN7cutlass13device_kernelIN5flash19enable_sm80_to_sm89INS1_16FlashAttnFwdSm80INS1_25CollectiveMainloopFwdSm80ILi4ELi1ELb0EN4cute5tupleIJNS5_1CILi128EEENS7_ILi112EEENS7_ILi64EEEEEELi64ENS_6half_tEfNS_4arch4Sm80ELb1ELb0ELb1ELb1ELb0ELb0ELb1ELb0EEENS1_21CollectiveEpilogueFwdINS6_IJS8_SA_S9_EEENS6_IJNS7_ILi1EEESI_SI_EEESC_SE_Li128ELb1ELb1ELb0ELb0EEENS1_19SingleTileSchedulerILb1ELb0ELb1ELi128EEEEEEEEEvNT_6ParamsE:
	.zero		1576


//--------------------- .nv.constant0._ZN7cutlass13device_kernelIN5flash19enable_sm80_to_sm89INS1_16FlashAttnFwdSm80INS1_25CollectiveMainloopFwdSm80ILi4ELi1ELb0EN4cute5tupleIJNS5_1CILi128EEENS7_ILi112EEENS7_ILi64EEEEEELi64ENS_6half_tEfNS_4arch4Sm80ELb1ELb0ELb1ELb1ELb0ELb1ELb1ELb0EEENS1_21CollectiveEpilogueFwdINS6_IJS8_SA_S9_EEENS6_IJNS7_ILi1EEESI_SI_EEESC_SE_Li128ELb1ELb1ELb0ELb0EEENS1_19SingleTileSchedulerILb1ELb0ELb1ELi128EEEEEEEEEvNT_6ParamsE --------------------------
	.section	.nv.constant0._ZN7cutlass13device_kernelIN5flash19enable_sm80_to_sm89INS1_16FlashAttnFwdSm80INS1_25CollectiveMainloopFwdSm80ILi4ELi1ELb0EN4cute5tupleIJNS5_1CILi128EEENS7_ILi112EEENS7_ILi64EEEEEELi64ENS_6half_tEfNS_4arch4Sm80ELb1ELb0ELb1ELb1ELb0ELb1ELb1ELb0EEENS1_21CollectiveEpilogueFwdINS6_IJS8_SA_S9_EEENS6_IJNS7_ILi1EEESI_SI_EEESC_SE_Li128ELb1ELb1ELb0ELb0EEENS1_19SingleTileSchedulerILb1ELb0ELb1ELi128EEEEEEEEEvNT_6ParamsE,"a",@progbits
	.sectionflags	@""
	.align	4
.nv.constant0._ZN7cutlass13device_kernelIN5flash19enable_sm80_to_sm89INS1_16FlashAttnFwdSm80INS1_25CollectiveMainloopFwdSm80ILi4ELi1ELb0EN4cute5tupleIJNS5_1CILi128EEENS7_ILi112EEENS7_ILi64EEEEEELi64ENS_6half_tEfNS_4arch4Sm80ELb1ELb0ELb1ELb1ELb0ELb1ELb1ELb0EEENS1_21CollectiveEpilogueFwdINS6_IJS8_SA_S9_EEENS6_IJNS7_ILi1EEESI_SI_EEESC_SE_Li128ELb1ELb1ELb0ELb0EEENS1_19SingleTileSchedulerILb1ELb0ELb1ELi128EEEEEEEEEvNT_6ParamsE:
	.zero		1576


//--------------------- SYMBOLS --------------------------

	.type		.nv.reservedSmem.offset0,@object
	.size		.nv.reservedSmem.offset0,0x4
